def matmul_kernel(
    a_ptr,
    b_ptr,
    c_ptr,
    M,
    N,
    K,
    stride_am,
    stride_ak,
    stride_bk,
    stride_bn,
    stride_cm,
    stride_cn,
    BLOCK_M: tl.constexpr,
    BLOCK_N: tl.constexpr,
    BLOCK_K: tl.constexpr,
    GROUP_M: tl.constexpr,
):
    pid = tl.program_id(axis=0)
    num_pid_m = tl.cdiv(M, BLOCK_M)
    num_pid_n = tl.cdiv(N, BLOCK_N)
    num_pid_in_group = GROUP_M * num_pid_n
    group_id = pid // num_pid_in_group
    first_pid_m = group_id * GROUP_M
    group_size_m = min(num_pid_m - first_pid_m, GROUP_M)
    pid_m = first_pid_m + ((pid % num_pid_in_group) % group_size_m)
    pid_n = (pid % num_pid_in_group) // group_size_m

    offs_am = (pid_m * BLOCK_M + tl.arange(0, BLOCK_M)) % M
    offs_bn = (pid_n * BLOCK_N + tl.arange(0, BLOCK_N)) % N
    offs_k = tl.arange(0, BLOCK_K)
    a_ptrs = a_ptr + offs_am[:, None] * stride_am + offs_k[None, :] * stride_ak
    b_ptrs = b_ptr + offs_k[:, None] * stride_bk + offs_bn[None, :] * stride_bn

    acc = tl.zeros((BLOCK_M, BLOCK_N), dtype=tl.float32)
    for kk in range(0, tl.cdiv(K, BLOCK_K)):
        a = tl.load(a_ptrs, mask=offs_k[None, :] < K - kk * BLOCK_K, other=0.0)
        b = tl.load(b_ptrs, mask=offs_k[:, None] < K - kk * BLOCK_K, other=0.0)
        acc = tl.dot(a, b, acc)
        a_ptrs += BLOCK_K * stride_ak
        b_ptrs += BLOCK_K * stride_bk

    c = acc.to(c_ptr.dtype.element_ty)
    offs_cm = pid_m * BLOCK_M + tl.arange(0, BLOCK_M)
    offs_cn = pid_n * BLOCK_N + tl.arange(0, BLOCK_N)
    c_ptrs = c_ptr + offs_cm[:, None] * stride_cm + offs_cn[None, :] * stride_cn
    mask = (offs_cm[:, None] < M) & (offs_cn[None, :] < N)
    tl.store(c_ptrs, c, mask=mask)

# config = {"BLOCK_K": 128, "BLOCK_M": 16, "BLOCK_N": 64, "GROUP_M": 8, "arch": "sm_100", "dtype": "fp16", "num_ctas": 1, "num_stages": 2, "num_warps": 2}
# arch = sm_100


// ===== COMPILED SASS (sm_100a) =====

	.target	sm_100a

	.elftype	@"ET_EXEC"


//--------------------- .note.nv.tkinfo           --------------------------
	.section	.note.nv.tkinfo,"",@"SHT_NOTE"
	.sectionflags	@"SHF_NOTE_NV_TKINFO"
	.tkinfo
        /*0018*/ 	.word	0x00000081
        /*0030*/ 	.string	""
        /*0030*/ 	.string	"ptxas-blackwell"
        /*0030*/ 	.string	"Cuda compilation tools, release 12.9, V12.9.86"
        /*0030*/ 	.string	"Build cuda_12.9.r12.9/compiler.36037853_0"
        /*0030*/ 	.string	"-v  -suppress-debug-info  -lineinfo  -arch sm_100a "



//--------------------- .note.nv.cuver            --------------------------
	.section	.note.nv.cuver,"",@"SHT_NOTE"
	.sectionflags	@"SHF_NOTE_NV_CUVER"
        /*0018*/ 	.short	0x0001
        /*001a*/ 	.short	0x0064
        /*001c*/ 	.short	0x0001
        /*001e*/ 	.short	0x0000
        /*0020*/ 	.short	0x0001
        /*0022*/ 	.short	0x0000


//--------------------- .nv.info                  --------------------------
	.section	.nv.info,"",@"SHT_CUDA_INFO"
	.align	4


	//----- nvinfo : EIATTR_REGCOUNT
	.align		4
        /*0000*/ 	.byte	0x04, 0x2f
        /*0002*/ 	.short	(.L_1 - .L_0)
	.align		4
.L_0:
        /*0004*/ 	.word	index@(matmul_kernel)
        /*0008*/ 	.word	0x000000ff


	//----- nvinfo : EIATTR_FRAME_SIZE
	.align		4
.L_1:
        /*000c*/ 	.byte	0x04, 0x11
        /*000e*/ 	.short	(.L_3 - .L_2)
	.align		4
.L_2:
        /*0010*/ 	.word	index@(matmul_kernel)
        /*0014*/ 	.word	0x000001b8


	//----- nvinfo : EIATTR_MIN_STACK_SIZE
	.align		4
.L_3:
        /*0018*/ 	.byte	0x04, 0x12
        /*001a*/ 	.short	(.L_5 - .L_4)
	.align		4
.L_4:
        /*001c*/ 	.word	index@(matmul_kernel)
        /*0020*/ 	.word	0x000001b8
.L_5:


//--------------------- .nv.info.matmul_kernel    --------------------------
	.section	.nv.info.matmul_kernel,"",@"SHT_CUDA_INFO"
	.sectionflags	@""
	.align	4


	//----- nvinfo : EIATTR_CUDA_API_VERSION
	.align		4
        /*0000*/ 	.byte	0x04, 0x37
        /*0002*/ 	.short	(.L_7 - .L_6)
.L_6:
        /*0004*/ 	.word	0x00000081


	//----- nvinfo : EIATTR_KPARAM_INFO
	.align		4
.L_7:
        /*0008*/ 	.byte	0x04, 0x17
        /*000a*/ 	.short	(.L_9 - .L_8)
.L_8:
        /*000c*/ 	.word	0x00000000
        /*0010*/ 	.short	0x000d
        /*0012*/ 	.short	0x0048
        /*0014*/ 	.byte	0x00, 0xf4, 0x21, 0x00


	//----- nvinfo : EIATTR_KPARAM_INFO
	.align		4
.L_9:
        /*0018*/ 	.byte	0x04, 0x17
        /*001a*/ 	.short	(.L_11 - .L_10)
.L_10:
        /*001c*/ 	.word	0x00000000
        /*0020*/ 	.short	0x000c
        /*0022*/ 	.short	0x0040
        /*0024*/ 	.byte	0x00, 0xf4, 0x21, 0x00


	//----- nvinfo : EIATTR_KPARAM_INFO
	.align		4
.L_11:
        /*0028*/ 	.byte	0x04, 0x17
        /*002a*/ 	.short	(.L_13 - .L_12)
.L_12:
        /*002c*/ 	.word	0x00000000
        /*0030*/ 	.short	0x000b
        /*0032*/ 	.short	0x0038
        /*0034*/ 	.byte	0x00, 0xf0, 0x11, 0x00


	//----- nvinfo : EIATTR_KPARAM_INFO
	.align		4
.L_13:
        /*0038*/ 	.byte	0x04, 0x17
        /*003a*/ 	.short	(.L_15 - .L_14)
.L_14:
        /*003c*/ 	.word	0x00000000
        /*0040*/ 	.short	0x000a
        /*0042*/ 	.short	0x0034
        /*0044*/ 	.byte	0x00, 0xf0, 0x11, 0x00


	//----- nvinfo : EIATTR_KPARAM_INFO
	.align		4
.L_15:
        /*0048*/ 	.byte	0x04, 0x17
        /*004a*/ 	.short	(.L_17 - .L_16)
.L_16:
        /*004c*/ 	.word	0x00000000
        /*0050*/ 	.short	0x0009
        /*0052*/ 	.short	0x0030
        /*0054*/ 	.byte	0x00, 0xf0, 0x11, 0x00


	//----- nvinfo : EIATTR_KPARAM_INFO
	.align		4
.L_17:
        /*0058*/ 	.byte	0x04, 0x17
        /*005a*/ 	.short	(.L_19 - .L_18)
.L_18:
        /*005c*/ 	.word	0x00000000
        /*0060*/ 	.short	0x0008
        /*0062*/ 	.short	0x002c
        /*0064*/ 	.byte	0x00, 0xf0, 0x11, 0x00


	//----- nvinfo : EIATTR_KPARAM_INFO
	.align		4
.L_19:
        /*0068*/ 	.byte	0x04, 0x17
        /*006a*/ 	.short	(.L_21 - .L_20)
.L_20:
        /*006c*/ 	.word	0x00000000
        /*0070*/ 	.short	0x0007
        /*0072*/ 	.short	0x0028
        /*0074*/ 	.byte	0x00, 0xf0, 0x11, 0x00


	//----- nvinfo : EIATTR_KPARAM_INFO
	.align		4
.L_21:
        /*0078*/ 	.byte	0x04, 0x17
        /*007a*/ 	.short	(.L_23 - .L_22)
.L_22:
        /*007c*/ 	.word	0x00000000
        /*0080*/ 	.short	0x0006
        /*0082*/ 	.short	0x0024
        /*0084*/ 	.byte	0x00, 0xf0, 0x11, 0x00


	//----- nvinfo : EIATTR_KPARAM_INFO
	.align		4
.L_23:
        /*0088*/ 	.byte	0x04, 0x17
        /*008a*/ 	.short	(.L_25 - .L_24)
.L_24:
        /*008c*/ 	.word	0x00000000
        /*0090*/ 	.short	0x0005
        /*0092*/ 	.short	0x0020
        /*0094*/ 	.byte	0x00, 0xf0, 0x11, 0x00


	//----- nvinfo : EIATTR_KPARAM_INFO
	.align		4
.L_25:
        /*0098*/ 	.byte	0x04, 0x17
        /*009a*/ 	.short	(.L_27 - .L_26)
.L_26:
        /*009c*/ 	.word	0x00000000
        /*00a0*/ 	.short	0x0004
        /*00a2*/ 	.short	0x001c
        /*00a4*/ 	.byte	0x00, 0xf0, 0x11, 0x00


	//----- nvinfo : EIATTR_KPARAM_INFO
	.align		4
.L_27:
        /*00a8*/ 	.byte	0x04, 0x17
        /*00aa*/ 	.short	(.L_29 - .L_28)
.L_28:
        /*00ac*/ 	.word	0x00000000
        /*00b0*/ 	.short	0x0003
        /*00b2*/ 	.short	0x0018
        /*00b4*/ 	.byte	0x00, 0xf0, 0x11, 0x00


	//----- nvinfo : EIATTR_KPARAM_INFO
	.align		4
.L_29:
        /*00b8*/ 	.byte	0x04, 0x17
        /*00ba*/ 	.short	(.L_31 - .L_30)
.L_30:
        /*00bc*/ 	.word	0x00000000
        /*00c0*/ 	.short	0x0002
        /*00c2*/ 	.short	0x0010
        /*00c4*/ 	.byte	0x00, 0xf4, 0x21, 0x00


	//----- nvinfo : EIATTR_KPARAM_INFO
	.align		4
.L_31:
        /*00c8*/ 	.byte	0x04, 0x17
        /*00ca*/ 	.short	(.L_33 - .L_32)
.L_32:
        /*00cc*/ 	.word	0x00000000
        /*00d0*/ 	.short	0x0001
        /*00d2*/ 	.short	0x0008
        /*00d4*/ 	.byte	0x00, 0xf4, 0x21, 0x00


	//----- nvinfo : EIATTR_KPARAM_INFO
	.align		4
.L_33:
        /*00d8*/ 	.byte	0x04, 0x17
        /*00da*/ 	.short	(.L_35 - .L_34)
.L_34:
        /*00dc*/ 	.word	0x00000000
        /*00e0*/ 	.short	0x0000
        /*00e2*/ 	.short	0x0000
        /*00e4*/ 	.byte	0x00, 0xf4, 0x21, 0x00


	//----- nvinfo : EIATTR_SPARSE_MMA_MASK
	.align		4
.L_35:
        /*00e8*/ 	.byte	0x03, 0x50
        /*00ea*/ 	.short	0x0000


	//----- nvinfo : EIATTR_MAXREG_COUNT
	.align		4
        /*00ec*/ 	.byte	0x03, 0x1b
        /*00ee*/ 	.short	0x00ff


	//----- nvinfo : EIATTR_NUM_BARRIERS
	.align		4
        /*00f0*/ 	.byte	0x02, 0x4c
        /*00f2*/ 	.byte	0x01
	.zero		1


	//----- nvinfo : EIATTR_ANNOTATIONS
	.align		4
        /*00f4*/ 	.byte	0x04, 0x55
        /*00f6*/ 	.short	(.L_37 - .L_36)


	//   ....[0]....
.L_36:
        /*00f8*/ 	.word	0x00000001
        /*00fc*/ 	.byte	0x00, 0x06, 0x00, 0x00, 0x01, 0x00, 0x00, 0x00, 0x70, 0x06, 0x00, 0x00, 0x01, 0x00, 0x00, 0x00
        /* <DEDUP_REMOVED lines=57> */
        /*049c*/ 	.byte	0x50, 0x96, 0x00, 0x00


	//----- nvinfo : EIATTR_VRC_CTA_INIT_COUNT
	.align		4
.L_37:
        /*04a0*/ 	.byte	0x02, 0x4a
	.zero		1
	.zero		1


	//----- nvinfo : EIATTR_EXIT_INSTR_OFFSETS
	.align		4
        /*04a4*/ 	.byte	0x04, 0x1c
        /*04a6*/ 	.short	(.L_39 - .L_38)


	//   ....[0]....
.L_38:
        /*04a8*/ 	.word	0x00009f20


	//   ....[1]....
        /*04ac*/ 	.word	0x00009f50


	//----- nvinfo : EIATTR_REQNTID
	.align		4
.L_39:
        /*04b0*/ 	.byte	0x04, 0x10
        /*04b2*/ 	.short	(.L_41 - .L_40)
.L_40:
        /*04b4*/ 	.word	0x00000040
        /*04b8*/ 	.word	0x00000001
        /*04bc*/ 	.word	0x00000001


	//----- nvinfo : EIATTR_CBANK_PARAM_SIZE
	.align		4
.L_41:
        /*04c0*/ 	.byte	0x03, 0x19
        /*04c2*/ 	.short	0x0050


	//----- nvinfo : EIATTR_PARAM_CBANK
	.align		4
        /*04c4*/ 	.byte	0x04, 0x0a
        /*04c6*/ 	.short	(.L_43 - .L_42)
	.align		4
.L_42:
        /*04c8*/ 	.word	index@(.nv.constant0.matmul_kernel)
        /*04cc*/ 	.short	0x0380
        /*04ce*/ 	.short	0x0050


	//----- nvinfo : EIATTR_SW_WAR
	.align		4
.L_43:
        /*04d0*/ 	.byte	0x04, 0x36
        /*04d2*/ 	.short	(.L_45 - .L_44)
.L_44:
        /*04d4*/ 	.word	0x00000008
.L_45:


//--------------------- .nv.compat                --------------------------
	.section	.nv.compat,"",@"SHT_CUDA_COMPAT_INFO"
	.align	4
        /*0000*/ 	.byte	0x02, 0x02, 0x01, 0x00, 0x02, 0x05, 0x05, 0x00, 0x02, 0x03, 0x00, 0x00, 0x02, 0x06, 0x01, 0x00


//--------------------- .nv.callgraph             --------------------------
	.section	.nv.callgraph,"",@"SHT_CUDA_CALLGRAPH"
	.align	4
	.sectionentsize	8
	.align		4
        /*0000*/ 	.word	0x00000000
	.align		4
        /*0004*/ 	.word	0xffffffff
	.align		4
        /*0008*/ 	.word	0x00000000
	.align		4
        /*000c*/ 	.word	0xfffffffe
	.align		4
        /*0010*/ 	.word	0x00000000
	.align		4
        /*0014*/ 	.word	0xfffffffd
	.align		4
        /*0018*/ 	.word	0x00000000
	.align		4
        /*001c*/ 	.word	0xfffffffc


//--------------------- .text.matmul_kernel       --------------------------
	.section	.text.matmul_kernel,"ax",@progbits
	.align	128
        .global         matmul_kernel
        .type           matmul_kernel,@function
        .size           matmul_kernel,(.L_x_4 - matmul_kernel)
        .other          matmul_kernel,@"STO_CUDA_ENTRY STV_DEFAULT"
matmul_kernel:
.text.matmul_kernel:
[----:B------:R-:W0:Y:S08]  /*0000*/  LDC R1, c[0x0][0x37c] ;  /* 0x0000df00ff017b82 */ /* 0x000e300000000800 */
[----:B------:R-:W1:Y:S01]  /*0010*/  LDC.64 R40, c[0x0][0x398] ;  /* 0x0000e600ff287b82 */ /* 0x000e620000000a00 */
[----:B------:R-:W2:Y:S01]  /*0020*/  S2R R5, SR_CTAID.X ;  /* 0x0000000000057919 */ /* 0x000ea20000002500 */
[----:B------:R-:W3:Y:S01]  /*0030*/  LDCU UR6, c[0x0][0x3a0] ;  /* 0x00007400ff0677ac */ /* 0x000ee20008000800 */
[----:B0-----:R-:W-:Y:S01]  /*0040*/  VIADD R1, R1, 0xfffffe48 ;  /* 0xfffffe4801017836 */ /* 0x001fe20000000000 */
[----:B------:R-:W0:Y:S01]  /*0050*/  S2R R120, SR_TID.X ;  /* 0x0000000000787919 */ /* 0x000e220000002100 */
[----:B------:R-:W4:Y:S01]  /*0060*/  LDCU.64 UR12, c[0x0][0x358] ;  /* 0x00006b00ff0c77ac */ /* 0x000f220008000a00 */
[----:B------:R-:W0:Y:S01]  /*0070*/  LDCU UR10, c[0x0][0x3a0] ;  /* 0x00007400ff0a77ac */ /* 0x000e220008000800 */
[----:B---3--:R-:W-:Y:S01]  /*0080*/  UIADD3 UR6, UPT, UPT, UR6, 0x7f, URZ ;  /* 0x0000007f06067890 */ /* 0x008fe2000fffe0ff */
[----:B-1----:R-:W-:-:S03]  /*0090*/  VIADD R0, R41, 0x3f ;  /* 0x0000003f29007836 */ /* 0x002fc60000000000 */
[----:B------:R-:W-:Y:S02]  /*00a0*/  UISETP.GT.AND UP0, UPT, UR6, 0x7f, UPT ;  /* 0x0000007f0600788c */ /* 0x000fe4000bf04270 */
[----:B------:R-:W-:-:S04]  /*00b0*/  SHF.R.S32.HI R3, RZ, 0x1f, R0 ;  /* 0x0000001fff037819 */ /* 0x000fc80000011400 */
[----:B------:R-:W-:Y:S02]  /*00c0*/  LEA.HI R3, R3, R0, RZ, 0x6 ;  /* 0x0000000003037211 */ /* 0x000fe400078f30ff */
[----:B--2---:R-:W-:Y:S02]  /*00d0*/  IABS R8, R5 ;  /* 0x0000000500087213 */ /* 0x004fe40000000000 */
[----:B------:R-:W-:Y:S02]  /*00e0*/  SHF.R.S32.HI R3, RZ, 0x6, R3 ;  /* 0x00000006ff037819 */ /* 0x000fe40000011403 */
[----:B0-----:R-:W-:-:S03]  /*00f0*/  SHF.R.U32.HI R170, RZ, 0x4, R120 ;  /* 0x00000004ffaa7819 */ /* 0x001fc60000011678 */
[----:B------:R-:W-:Y:S01]  /*0100*/  IMAD.SHL.U32 R4, R3, 0x8, RZ ;  /* 0x0000000803047824 */ /* 0x000fe200078e00ff */
[----:B------:R-:W-:-:S04]  /*0110*/  SGXT.U32 R170, R170, 0x2 ;  /* 0x00000002aaaa781a */ /* 0x000fc80000000000 */
[-C--:B------:R-:W-:Y:S02]  /*0120*/  IABS R7, R4.reuse ;  /* 0x0000000400077213 */ /* 0x080fe40000000000 */
[----:B------:R-:W-:Y:S02]  /*0130*/  IABS R10, R4 ;  /* 0x00000004000a7213 */ /* 0x000fe40000000000 */
[----:B------:R-:W0:Y:S01]  /*0140*/  I2F.RP R0, R7 ;  /* 0x0000000700007306 */ /* 0x000e220000209400 */
[C---:B------:R-:W-:Y:S02]  /*0150*/  LOP3.LUT R108, R170.reuse, 0x4, RZ, 0xfc, !PT ;  /* 0x00000004aa6c7812 */ /* 0x040fe400078efcff */
[C---:B------:R-:W-:Y:S02]  /*0160*/  LOP3.LUT R110, R170.reuse, 0x8, RZ, 0xfc, !PT ;  /* 0x00000008aa6e7812 */ /* 0x040fe400078efcff */
[C---:B------:R-:W-:Y:S02]  /*0170*/  LOP3.LUT R112, R170.reuse, 0xc, RZ, 0xfc, !PT ;  /* 0x0000000caa707812 */ /* 0x040fe400078efcff */
[----:B------:R-:W-:-:S02]  /*0180*/  LOP3.LUT R114, R170, 0x10, RZ, 0xfc, !PT ;  /* 0x00000010aa727812 */ /* 0x000fc400078efcff */
[C---:B------:R-:W-:Y:S02]  /*0190*/  LOP3.LUT R116, R170.reuse, 0x14, RZ, 0xfc, !PT ;  /* 0x00000014aa747812 */ /* 0x040fe400078efcff */
[C---:B------:R-:W-:Y:S02]  /*01a0*/  LOP3.LUT R118, R170.reuse, 0x18, RZ, 0xfc, !PT ;  /* 0x00000018aa767812 */ /* 0x040fe400078efcff */
[C---:B------:R-:W-:Y:S01]  /*01b0*/  LOP3.LUT R124, R170.reuse, 0x1c, RZ, 0xfc, !PT ;  /* 0x0000001caa7c7812 */ /* 0x040fe200078efcff */
[----:B0-----:R-:W0:Y:S01]  /*01c0*/  MUFU.RCP R0, R0 ;  /* 0x0000000000007308 */ /* 0x001e220000001000 */
[C---:B------:R-:W-:Y:S02]  /*01d0*/  LOP3.LUT R126, R170.reuse, 0x20, RZ, 0xfc, !PT ;  /* 0x00000020aa7e7812 */ /* 0x040fe400078efcff */
[C---:B------:R-:W-:Y:S02]  /*01e0*/  LOP3.LUT R128, R170.reuse, 0x24, RZ, 0xfc, !PT ;  /* 0x00000024aa807812 */ /* 0x040fe400078efcff */
[----:B------:R-:W-:-:S02]  /*01f0*/  LOP3.LUT R130, R170, 0x28, RZ, 0xfc, !PT ;  /* 0x00000028aa827812 */ /* 0x000fc400078efcff */
[C---:B------:R-:W-:Y:S02]  /*0200*/  LOP3.LUT R132, R170.reuse, 0x2c, RZ, 0xfc, !PT ;  /* 0x0000002caa847812 */ /* 0x040fe400078efcff */
[C---:B------:R-:W-:Y:S02]  /*0210*/  LOP3.LUT R133, R170.reuse, 0x30, RZ, 0xfc, !PT ;  /* 0x00000030aa857812 */ /* 0x040fe400078efcff */
[C---:B------:R-:W-:Y:S02]  /*0220*/  LOP3.LUT R134, R170.reuse, 0x34, RZ, 0xfc, !PT ;  /* 0x00000034aa867812 */ /* 0x040fe400078efcff */
[----:B------:R-:W-:Y:S01]  /*0230*/  LOP3.LUT R135, R170, 0x38, RZ, 0xfc, !PT ;  /* 0x00000038aa877812 */ /* 0x000fe200078efcff */
[----:B0-----:R-:W-:Y:S02]  /*0240*/  VIADD R2, R0, 0xffffffe ;  /* 0x0ffffffe00027836 */ /* 0x001fe40000000000 */
[----:B------:R-:W-:Y:S02]  /*0250*/  IMAD.MOV R0, RZ, RZ, -R10 ;  /* 0x000000ffff007224 */ /* 0x000fe400078e0a0a */
[----:B------:R0:W1:Y:S02]  /*0260*/  F2I.FTZ.U32.TRUNC.NTZ R3, R2 ;  /* 0x0000000200037305 */ /* 0x000064000021f000 */
[----:B0-----:R-:W-:-:S02]  /*0270*/  IMAD.MOV.U32 R2, RZ, RZ, RZ ;  /* 0x000000ffff027224 */ /* 0x001fc400078e00ff */
[----:B-1----:R-:W-:-:S04]  /*0280*/  IMAD.MOV R6, RZ, RZ, -R3 ;  /* 0x000000ffff067224 */ /* 0x002fc800078e0a03 */
[----:B------:R-:W-:Y:S02]  /*0290*/  IMAD R9, R6, R7, RZ ;  /* 0x0000000706097224 */ /* 0x000fe400078e02ff */
[----:B------:R-:W-:Y:S02]  /*02a0*/  IMAD.MOV.U32 R6, RZ, RZ, R8 ;  /* 0x000000ffff067224 */ /* 0x000fe400078e0008 */
[----:B------:R-:W-:-:S06]  /*02b0*/  IMAD.HI.U32 R3, R3, R9, R2 ;  /* 0x0000000903037227 */ /* 0x000fcc00078e0002 */
[----:B------:R-:W-:-:S04]  /*02c0*/  IMAD.HI.U32 R3, R3, R6, RZ ;  /* 0x0000000603037227 */ /* 0x000fc800078e00ff */
[----:B------:R-:W-:-:S05]  /*02d0*/  IMAD R0, R3, R0, R6 ;  /* 0x0000000003007224 */ /* 0x000fca00078e0206 */
[----:B------:R-:W-:-:S13]  /*02e0*/  ISETP.GT.U32.AND P1, PT, R7, R0, PT ;  /* 0x000000000700720c */ /* 0x000fda0003f24070 */
[----:B------:R-:W-:Y:S02]  /*02f0*/  @!P1 IMAD.IADD R0, R0, 0x1, -R7 ;  /* 0x0000000100009824 */ /* 0x000fe400078e0a07 */
[----:B------:R-:W-:Y:S01]  /*0300*/  @!P1 VIADD R3, R3, 0x1 ;  /* 0x0000000103039836 */ /* 0x000fe20000000000 */
[----:B------:R-:W-:Y:S02]  /*0310*/  ISETP.NE.AND P1, PT, R4, RZ, PT ;  /* 0x000000ff0400720c */ /* 0x000fe40003f25270 */
[----:B------:R-:W-:Y:S02]  /*0320*/  ISETP.GE.U32.AND P0, PT, R0, R7, PT ;  /* 0x000000070000720c */ /* 0x000fe40003f06070 */
[----:B------:R-:W-:-:S04]  /*0330*/  LOP3.LUT R0, R5, R4, RZ, 0x3c, !PT ;  /* 0x0000000405007212 */ /* 0x000fc800078e3cff */
[----:B------:R-:W-:Y:S01]  /*0340*/  ISETP.GE.AND P2, PT, R0, RZ, PT ;  /* 0x000000ff0000720c */ /* 0x000fe20003f46270 */
[----:B------:R-:W-:-:S06]  /*0350*/  VIADD R0, R40, 0xf ;  /* 0x0000000f28007836 */ /* 0x000fcc0000000000 */
[----:B------:R-:W-:-:S04]  /*0360*/  @P0 VIADD R3, R3, 0x1 ;  /* 0x0000000103030836 */ /* 0x000fc80000000000 */
[----:B------:R-:W-:Y:S01]  /*0370*/  IMAD.MOV.U32 R2, RZ, RZ, R3 ;  /* 0x000000ffff027224 */ /* 0x000fe200078e0003 */
[----:B------:R-:W-:-:S03]  /*0380*/  SHF.R.S32.HI R3, RZ, 0x1f, R0 ;  /* 0x0000001fff037819 */ /* 0x000fc60000011400 */
[----:B------:R-:W-:Y:S01]  /*0390*/  @!P2 IMAD.MOV R2, RZ, RZ, -R2 ;  /* 0x000000ffff02a224 */ /* 0x000fe200078e0a02 */
[----:B------:R-:W-:Y:S02]  /*03a0*/  @!P1 LOP3.LUT R2, RZ, R4, RZ, 0x33, !PT ;  /* 0x00000004ff029212 */ /* 0x000fe400078e33ff */
[----:B------:R-:W-:-:S03]  /*03b0*/  LEA.HI R3, R3, R0, RZ, 0x4 ;  /* 0x0000000003037211 */ /* 0x000fc600078f20ff */
[----:B------:R-:W-:Y:S02]  /*03c0*/  IMAD.SHL.U32 R6, R2, 0x8, RZ ;  /* 0x0000000802067824 */ /* 0x000fe400078e00ff */
[----:B------:R-:W-:-:S03]  /*03d0*/  IMAD.MOV R2, RZ, RZ, -R2 ;  /* 0x000000ffff027224 */ /* 0x000fc600078e0a02 */
[----:B------:R-:W-:Y:S01]  /*03e0*/  LEA.HI.SX32 R3, R3, -R6, 0x1c ;  /* 0x8000000603037211 */ /* 0x000fe200078fe2ff */
[----:B------:R-:W-:-:S03]  /*03f0*/  IMAD R4, R4, R2, R5 ;  /* 0x0000000204047224 */ /* 0x000fc600078e0205 */
[----:B------:R-:W-:Y:S02]  /*0400*/  VIMNMX R11, PT, PT, R3, 0x8, PT ;  /* 0x00000008030b7848 */ /* 0x000fe40003fe0100 */
[----:B------:R-:W-:Y:S02]  /*0410*/  IABS R9, R4 ;  /* 0x0000000400097213 */ /* 0x000fe40000000000 */
[----:B------:R-:W-:-:S04]  /*0420*/  IABS R7, R11 ;  /* 0x0000000b00077213 */ /* 0x000fc80000000000 */
[----:B------:R-:W0:Y:S08]  /*0430*/  I2F.RP R0, R7 ;  /* 0x0000000700007306 */ /* 0x000e300000209400 */
[----:B0-----:R-:W0:Y:S02]  /*0440*/  MUFU.RCP R0, R0 ;  /* 0x0000000000007308 */ /* 0x001e240000001000 */
[----:B0-----:R-:W-:-:S06]  /*0450*/  VIADD R3, R0, 0xffffffe ;  /* 0x0ffffffe00037836 */ /* 0x001fcc0000000000 */
[----:B------:R-:W0:Y:S02]  /*0460*/  F2I.FTZ.U32.TRUNC.NTZ R3, R3 ;  /* 0x0000000300037305 */ /* 0x000e24000021f000 */
[----:B0-----:R-:W-:-:S04]  /*0470*/  IMAD.MOV R8, RZ, RZ, -R3 ;  /* 0x000000ffff087224 */ /* 0x001fc800078e0a03 */
[----:B------:R-:W-:Y:S01]  /*0480*/  IMAD.MOV.U32 R2, RZ, RZ, R8 ;  /* 0x000000ffff027224 */ /* 0x000fe200078e0008 */
[----:B------:R-:W-:-:S03]  /*0490*/  IABS R8, R11 ;  /* 0x0000000b00087213 */ /* 0x000fc60000000000 */
[----:B------:R-:W-:Y:S02]  /*04a0*/  IMAD R5, R2, R7, RZ ;  /* 0x0000000702057224 */ /* 0x000fe400078e02ff */
[----:B------:R-:W-:Y:S02]  /*04b0*/  IMAD.MOV.U32 R2, RZ, RZ, RZ ;  /* 0x000000ffff027224 */ /* 0x000fe400078e00ff */
[----:B------:R-:W-:Y:S02]  /*04c0*/  IMAD.MOV R0, RZ, RZ, -R8 ;  /* 0x000000ffff007224 */ /* 0x000fe400078e0a08 */
[----:B------:R-:W-:Y:S01]  /*04d0*/  IMAD.HI.U32 R2, R3, R5, R2 ;  /* 0x0000000503027227 */ /* 0x000fe200078e0002 */
[----:B------:R-:W-:-:S05]  /*04e0*/  LOP3.LUT R3, R120, 0xf, RZ, 0xc0, !PT ;  /* 0x0000000f78037812 */ /* 0x000fca00078ec0ff */
        /* <DEDUP_REMOVED lines=8> */
[----:B------:R-:W-:-:S07]  /*0570*/  ISETP.GE.AND P2, PT, R0, RZ, PT ;  /* 0x000000ff0000720c */ /* 0x000fce0003f46270 */
[----:B------:R-:W-:-:S06]  /*0580*/  @P0 VIADD R2, R2, 0x1 ;  /* 0x0000000102020836 */ /* 0x000fcc0000000000 */
[----:B------:R-:W-:Y:S01]  /*0590*/  @!P2 IMAD.MOV R2, RZ, RZ, -R2 ;  /* 0x000000ffff02a224 */ /* 0x000fe200078e0a02 */
[----:B------:R-:W-:-:S05]  /*05a0*/  @!P1 LOP3.LUT R2, RZ, R11, RZ, 0x33, !PT ;  /* 0x0000000bff029212 */ /* 0x000fca00078e33ff */
[----:B------:R-:W-:Y:S02]  /*05b0*/  IMAD.MOV R0, RZ, RZ, -R2 ;  /* 0x000000ffff007224 */ /* 0x000fe400078e0a02 */
[----:B------:R-:W-:Y:S02]  /*05c0*/  IMAD.SHL.U32 R169, R2, 0x40, RZ ;  /* 0x0000004002a97824 */ /* 0x000fe400078e00ff */
[----:B------:R-:W-:-:S04]  /*05d0*/  IMAD R0, R11, R0, R4 ;  /* 0x000000000b007224 */ /* 0x000fc800078e0204 */
[----:B------:R-:W-:-:S04]  /*05e0*/  IMAD.IADD R0, R6, 0x1, R0 ;  /* 0x0000000106007824 */ /* 0x000fc800078e0200 */
[----:B------:R-:W-:-:S05]  /*05f0*/  IMAD R14, R0, 0x10, R3 ;  /* 0x00000010000e7824 */ /* 0x000fca00078e0203 */
[----:B------:R0:W-:Y:S01]  /*0600*/  STL [R1+0x180], R14 ;  /* 0x0001800e01007387 */ /* 0x0001e20000100800 */
[----:B----4-:R-:W-:Y:S05]  /*0610*/  BRA.U UP0, `(.L_x_0) ;  /* 0x00000001002c7547 */ /* 0x010fea000b800000 */
[C---:B------:R-:W-:Y:S01]  /*0620*/  IMAD.SHL.U32 R3, R120.reuse, 0x40, RZ ;  /* 0x0000004078037824 */ /* 0x040fe200078e00ff */
[C---:B------:R-:W-:Y:S01]  /*0630*/  LOP3.LUT R0, R120.reuse, 0x4, RZ, 0xc0, !PT ;  /* 0x0000000478007812 */ /* 0x040fe200078ec0ff */
[----:B------:R-:W-:Y:S01]  /*0640*/  IMAD.SHL.U32 R2, R120, 0x10, RZ ;  /* 0x0000001078027824 */ /* 0x000fe200078e00ff */
[----:B------:R-:W-:Y:S02]  /*0650*/  CS2R R136, SRZ ;  /* 0x0000000000887805 */ /* 0x000fe4000001ff00 */
[----:B------:R-:W-:Y:S01]  /*0660*/  CS2R R4, SRZ ;  /* 0x0000000000047805 */ /* 0x000fe2000001ff00 */
[----:B------:R-:W-:Y:S01]  /*0670*/  STL [R1+0x184], R3 ;  /* 0x0001840301007387 */ /* 0x000fe20000100800 */
[----:B------:R-:W-:-:S03]  /*0680*/  CS2R R138, SRZ ;  /* 0x00000000008a7805 */ /* 0x000fc6000001ff00 */
[----:B------:R1:W-:Y:S04]  /*0690*/  STL [R1+0x188], R2 ;  /* 0x0001880201007387 */ /* 0x0003e80000100800 */
[----:B------:R2:W-:Y:S01]  /*06a0*/  STL [R1+0x18c], R0 ;  /* 0x00018c0001007387 */ /* 0x0005e20000100800 */
[----:B-1----:R-:W-:Y:S01]  /*06b0*/  CS2R R2, SRZ ;  /* 0x0000000000027805 */ /* 0x002fe2000001ff00 */
[----:B------:R-:W-:Y:S06]  /*06c0*/  BRA `(.L_x_1) ;  /* 0x0000008c00c07947 */ /* 0x000fec0003800000 */
.L_x_0:
[----:B------:R-:W-:Y:S01]  /*06d0*/  IABS R8, R40 ;  /* 0x0000002800087213 */ /* 0x000fe20000000000 */
[C---:B------:R-:W-:Y:S01]  /*06e0*/  VIADD R10, R169.reuse, 0x3e ;  /* 0x0000003ea90a7836 */ /* 0x040fe20000000000 */
[----:B------:R-:W-:Y:S01]  /*06f0*/  IABS R0, R41 ;  /* 0x0000002900007213 */ /* 0x000fe20000000000 */
[C---:B------:R-:W-:Y:S01]  /*0700*/  VIADD R12, R169.reuse, 0x3d ;  /* 0x0000003da90c7836 */ /* 0x040fe20000000000 */
[----:B------:R-:W1:Y:S01]  /*0710*/  I2F.RP R4, R8 ;  /* 0x0000000800047306 */ /* 0x000e620000209400 */
[----:B------:R-:W-:Y:S01]  /*0720*/  IABS R95, R14 ;  /* 0x0000000e005f7213 */ /* 0x000fe20000000000 */
[C---:B------:R-:W-:Y:S01]  /*0730*/  VIADD R13, R169.reuse, 0x3c ;  /* 0x0000003ca90d7836 */ /* 0x040fe20000000000 */
[----:B------:R-:W-:Y:S01]  /*0740*/  IABS R9, R10 ;  /* 0x0000000a00097213 */ /* 0x000fe20000000000 */
[C---:B------:R-:W-:Y:S01]  /*0750*/  VIADD R20, R169.reuse, 0x34 ;  /* 0x00000034a9147836 */ /* 0x040fe20000000000 */
[----:B------:R-:W-:Y:S01]  /*0760*/  IABS R11, R12 ;  /* 0x0000000c000b7213 */ /* 0x000fe20000000000 */
[C---:B------:R-:W-:Y:S01]  /*0770*/  VIADD R18, R169.reuse, 0x35 ;  /* 0x00000035a9127836 */ /* 0x040fe20000000000 */
[----:B------:R-:W-:Y:S01]  /*0780*/  ISETP.GE.AND P2, PT, R10, RZ, PT ;  /* 0x000000ff0a00720c */ /* 0x000fe20003f46270 */
[----:B------:R-:W2:Y:S01]  /*0790*/  I2F.RP R2, R0 ;  /* 0x0000000000027306 */ /* 0x000ea20000209400 */
[C---:B------:R-:W-:Y:S01]  /*07a0*/  VIADD R10, R169.reuse, 0x3b ;  /* 0x0000003ba90a7836 */ /* 0x040fe20000000000 */
[----:B------:R-:W-:Y:S01]  /*07b0*/  ISETP.NE.AND P4, PT, R40, RZ, PT ;  /* 0x000000ff2800720c */ /* 0x000fe20003f85270 */
[C---:B------:R-:W-:Y:S01]  /*07c0*/  VIADD R22, R169.reuse, 0x33 ;  /* 0x00000033a9167836 */ /* 0x040fe20000000000 */
[----:B------:R-:W-:Y:S01]  /*07d0*/  IABS R64, R169 ;  /* 0x000000a900407213 */ /* 0x000fe20000000000 */
[C---:B------:R-:W-:Y:S01]  /*07e0*/  VIADD R23, R169.reuse, 0x32 ;  /* 0x00000032a9177836 */ /* 0x040fe20000000000 */
[----:B------:R-:W3:Y:S01]  /*07f0*/  LDCU UR8, c[0x0][0x3b0] ;  /* 0x00007600ff0877ac */ /* 0x000ee20008000800 */
[C---:B------:R-:W-:Y:S01]  /*0800*/  VIADD R24, R169.reuse, 0x31 ;  /* 0x00000031a9187836 */ /* 0x040fe20000000000 */
[----:B-1----:R-:W1:Y:S01]  /*0810*/  MUFU.RCP R4, R4 ;  /* 0x0000000400047308 */ /* 0x002e620000001000 */
[----:B------:R-:W-:Y:S01]  /*0820*/  IABS R16, R22 ;  /* 0x0000001600107213 */ /* 0x000fe20000000000 */
[C---:B------:R-:W-:Y:S01]  /*0830*/  VIADD R26, R169.reuse, 0x2d ;  /* 0x0000002da91a7836 */ /* 0x040fe20000000000 */
[----:B------:R-:W4:Y:S01]  /*0840*/  LDCU UR9, c[0x0][0x3a8] ;  /* 0x00007500ff0977ac */ /* 0x000f220008000800 */
[----:B------:R-:W-:Y:S01]  /*0850*/  IABS R21, R24 ;  /* 0x0000001800157213 */ /* 0x000fe20000000000 */
[C---:B------:R-:W-:Y:S01]  /*0860*/  VIADD R28, R169.reuse, 0x2c ;  /* 0x0000002ca91c7836 */ /* 0x040fe20000000000 */
[C---:B------:R-:W-:Y:S01]  /*0870*/  LOP3.LUT R252, R170.reuse, 0x64, RZ, 0xfc, !PT ;  /* 0x00000064aafc7812 */ /* 0x040fe200078efcff */
[C---:B------:R-:W-:Y:S01]  /*0880*/  VIADD R30, R169.reuse, 0x2b ;  /* 0x0000002ba91e7836 */ /* 0x040fe20000000000 */
[----:B--2---:R-:W2:Y:S01]  /*0890*/  MUFU.RCP R2, R2 ;  /* 0x0000000200027308 */ /* 0x004ea20000001000 */
[----:B------:R-:W-:Y:S01]  /*08a0*/  IABS R27, R26 ;  /* 0x0000001a001b7213 */ /* 0x000fe20000000000 */
[C---:B------:R-:W-:Y:S01]  /*08b0*/  VIADD R32, R169.reuse, 0x27 ;  /* 0x00000027a9207836 */ /* 0x040fe20000000000 */
[----:B------:R-:W5:Y:S01]  /*08c0*/  LDCU UR11, c[0x0][0x3a4] ;  /* 0x00007480ff0b77ac */ /* 0x000f620008000800 */
[C---:B------:R-:W-:Y:S01]  /*08d0*/  VIADD R34, R169.reuse, 0x26 ;  /* 0x00000026a9227836 */ /* 0x040fe20000000000 */
[----:B------:R-:W-:Y:S01]  /*08e0*/  LOP3.LUT R237, R170, 0x60, RZ, 0xfc, !PT ;  /* 0x00000060aaed7812 */ /* 0x000fe200078efcff */
[C---:B------:R-:W-:Y:S01]  /*08f0*/  VIADD R36, R169.reuse, 0x24 ;  /* 0x00000024a9247836 */ /* 0x040fe20000000000 */
[----:B------:R-:W0:Y:S01]  /*0900*/  LDCU.64 UR14, c[0x0][0x380] ;  /* 0x00007000ff0e77ac */ /* 0x000e220008000a00 */
[C---:B------:R-:W-:Y:S01]  /*0910*/  VIADD R35, R169.reuse, 0x25 ;  /* 0x00000025a9237836 */ /* 0x040fe20000000000 */
[----:B------:R-:W-:Y:S01]  /*0920*/  IABS R31, R34 ;  /* 0x00000022001f7213 */ /* 0x000fe20000000000 */
[----:B-1----:R-:W-:Y:S01]  /*0930*/  VIADD R3, R4, 0xffffffe ;  /* 0x0ffffffe04037836 */ /* 0x002fe20000000000 */
[----:B------:R-:W-:Y:S01]  /*0940*/  USHF.R.S32.HI UR7, URZ, 0x1f, UR6 ;  /* 0x0000001fff077899 */ /* 0x000fe20008011406 */
[C---:B------:R-:W-:Y:S01]  /*0950*/  VIADD R38, R169.reuse, 0x23 ;  /* 0x00000023a9267836 */ /* 0x040fe20000000000 */
[----:B------:R-:W-:Y:S01]  /*0960*/  IABS R33, R35 ;  /* 0x0000002300217213 */ /* 0x000fe20000000000 */
[C---:B------:R-:W-:Y:S01]  /*0970*/  VIADD R42, R169.reuse, 0x21 ;  /* 0x00000021a92a7836 */ /* 0x040fe20000000000 */
[----:B------:R-:W-:Y:S01]  /*0980*/  ULEA.HI UR7, UR7, UR6, URZ, 0x7 ;  /* 0x0000000607077291 */ /* 0x000fe2000f8f38ff */
[----:B------:R-:W1:Y:S01]  /*0990*/  F2I.FTZ.U32.TRUNC.NTZ R3, R3 ;  /* 0x0000000300037305 */ /* 0x000e62000021f000 */
[----:B--2---:R-:W-:Y:S01]  /*09a0*/  VIADD R6, R2, 0xffffffe ;  /* 0x0ffffffe02067836 */ /* 0x004fe20000000000 */
[----:B------:R-:W-:Y:S01]  /*09b0*/  CS2R R142, SRZ ;  /* 0x00000000008e7805 */ /* 0x000fe2000001ff00 */
[----:B------:R-:W-:Y:S01]  /*09c0*/  IMAD.MOV.U32 R2, RZ, RZ, RZ ;  /* 0x000000ffff027224 */ /* 0x000fe200078e00ff */
[----:B------:R-:W-:Y:S01]  /*09d0*/  IABS R37, R42 ;  /* 0x0000002a00257213 */ /* 0x000fe20000000000 */
[C---:B------:R-:W-:Y:S01]  /*09e0*/  VIADD R43, R169.reuse, 0x20 ;  /* 0x00000020a92b7836 */ /* 0x040fe20000000000 */
[----:B------:R-:W-:Y:S01]  /*09f0*/  CS2R R148, SRZ ;  /* 0x0000000000947805 */ /* 0x000fe2000001ff00 */
[C---:B------:R-:W-:Y:S01]  /*0a00*/  VIADD R44, R169.reuse, 0x1e ;  /* 0x0000001ea92c7836 */ /* 0x040fe20000000000 */
[----:B------:R2:W0:Y:S01]  /*0a10*/  F2I.FTZ.U32.TRUNC.NTZ R7, R6 ;  /* 0x0000000600077305 */ /* 0x000422000021f000 */
[C---:B------:R-:W-:Y:S01]  /*0a20*/  VIADD R46, R169.reuse, 0x18 ;  /* 0x00000018a92e7836 */ /* 0x040fe20000000000 */
[----:B------:R-:W-:Y:S01]  /*0a30*/  IABS R39, R43 ;  /* 0x0000002b00277213 */ /* 0x000fe20000000000 */
[C---:B------:R-:W-:Y:S01]  /*0a40*/  VIADD R50, R169.reuse, 0x15 ;  /* 0x00000015a9327836 */ /* 0x040fe20000000000 */
[----:B------:R-:W-:Y:S01]  /*0a50*/  CS2R R150, SRZ ;  /* 0x0000000000967805 */ /* 0x000fe2000001ff00 */
[----:B------:R-:W-:Y:S01]  /*0a60*/  VIADD R48, R169, 0x16 ;  /* 0x00000016a9307836 */ /* 0x000fe20000000000 */
[----:B------:R-:W-:Y:S01]  /*0a70*/  IABS R49, R46 ;  /* 0x0000002e00317213 */ /* 0x000fe20000000000 */
[----:B-1----:R-:W-:Y:S01]  /*0a80*/  IMAD.MOV R5, RZ, RZ, -R3 ;  /* 0x000000ffff057224 */ /* 0x002fe200078e0a03 */
[----:B------:R-:W-:Y:S01]  /*0a90*/  IABS R51, R50 ;  /* 0x0000003200337213 */ /* 0x000fe20000000000 */
[----:B--2---:R-:W-:Y:S01]  /*0aa0*/  IMAD.MOV.U32 R6, RZ, RZ, RZ ;  /* 0x000000ffff067224 */ /* 0x004fe200078e00ff */
[----:B------:R-:W1:Y:S01]  /*0ab0*/  LDCU.64 UR4, c[0x0][0x388] ;  /* 0x00007100ff0477ac */ /* 0x000e620008000a00 */
[----:B------:R-:W-:-:S02]  /*0ac0*/  IMAD R5, R5, R8, RZ ;  /* 0x0000000805057224 */ /* 0x000fc400078e02ff */
[----:B------:R-:W-:Y:S01]  /*0ad0*/  VIADD R52, R169, 0x14 ;  /* 0x00000014a9347836 */ /* 0x000fe20000000000 */
[----:B------:R-:W2:Y:S01]  /*0ae0*/  LDCU UR16, c[0x0][0x3a8] ;  /* 0x00007500ff1077ac */ /* 0x000ea20008000800 */
[----:B------:R-:W-:-:S03]  /*0af0*/  IMAD.HI.U32 R4, R3, R5, R2 ;  /* 0x0000000503047227 */ /* 0x000fc600078e0002 */
[----:B------:R-:W-:Y:S01]  /*0b00*/  IABS R53, R52 ;  /* 0x0000003400357213 */ /* 0x000fe20000000000 */
[----:B0-----:R-:W-:Y:S01]  /*0b10*/  IMAD.MOV R3, RZ, RZ, -R7 ;  /* 0x000000ffff037224 */ /* 0x001fe200078e0a07 */
[----:B------:R-:W-:Y:S01]  /*0b20*/  USHF.R.S32.HI UR7, URZ, 0x7, UR7 ;  /* 0x00000007ff077899 */ /* 0x000fe20008011407 */
[----:B------:R-:W-:-:S04]  /*0b30*/  IMAD.HI.U32 R4, R4, R95, RZ ;  /* 0x0000005f04047227 */ /* 0x000fc800078e00ff */
[----:B------:R-:W-:Y:S02]  /*0b40*/  IMAD.MOV R4, RZ, RZ, -R4 ;  /* 0x000000ffff047224 */ /* 0x000fe400078e0a04 */
[----:B------:R-:W-:Y:S02]  /*0b50*/  VIADD R2, R169, 0x3f ;  /* 0x0000003fa9027836 */ /* 0x000fe40000000000 */
[C---:B------:R-:W-:Y:S02]  /*0b60*/  IMAD R95, R8.reuse, R4, R95 ;  /* 0x00000004085f7224 */ /* 0x040fe400078e025f */
[----:B------:R-:W-:Y:S01]  /*0b70*/  IMAD R3, R3, R0, RZ ;  /* 0x0000000003037224 */ /* 0x000fe200078e02ff */
[----:B------:R-:W-:Y:S01]  /*0b80*/  IABS R5, R2 ;  /* 0x0000000200057213 */ /* 0x000fe20000000000 */
[----:B------:R-:W-:Y:S01]  /*0b90*/  VIADD R56, R169, 0x12 ;  /* 0x00000012a9387836 */ /* 0x000fe20000000000 */
[----:B------:R-:W-:Y:S01]  /*0ba0*/  ISETP.GT.U32.AND P0, PT, R8, R95, PT ;  /* 0x0000005f0800720c */ /* 0x000fe20003f04070 */
[----:B------:R-:W-:Y:S01]  /*0bb0*/  IMAD.HI.U32 R6, R7, R3, R6 ;  /* 0x0000000307067227 */ /* 0x000fe200078e0006 */
[----:B------:R-:W-:-:S02]  /*0bc0*/  ISETP.GE.AND P1, PT, R2, RZ, PT ;  /* 0x000000ff0200720c */ /* 0x000fc40003f26270 */
[----:B------:R-:W-:Y:S01]  /*0bd0*/  IABS R57, R56 ;  /* 0x0000003800397213 */ /* 0x000fe20000000000 */
[----:B------:R-:W-:Y:S02]  /*0be0*/  VIADD R54, R169, 0x13 ;  /* 0x00000013a9367836 */ /* 0x000fe40000000000 */
[----:B------:R-:W-:-:S03]  /*0bf0*/  IMAD.HI.U32 R3, R6, R5, RZ ;  /* 0x0000000506037227 */ /* 0x000fc600078e00ff */
[----:B------:R-:W-:Y:S01]  /*0c00*/  IABS R55, R54 ;  /* 0x0000003600377213 */ /* 0x000fe20000000000 */
[----:B------:R-:W-:-:S04]  /*0c10*/  IMAD.HI.U32 R4, R6, R9, RZ ;  /* 0x0000000906047227 */ /* 0x000fc800078e00ff */
[----:B------:R-:W-:Y:S02]  /*0c20*/  @!P0 IMAD.IADD R95, R95, 0x1, -R8 ;  /* 0x000000015f5f8824 */ /* 0x000fe400078e0a08 */
[----:B------:R-:W-:Y:S02]  /*0c30*/  IMAD.MOV R7, RZ, RZ, -R3 ;  /* 0x000000ffff077224 */ /* 0x000fe400078e0a03 */
[----:B------:R-:W-:Y:S01]  /*0c40*/  IMAD.HI.U32 R3, R6, R11, RZ ;  /* 0x0000000b06037227 */ /* 0x000fe200078e00ff */
[----:B------:R-:W-:-:S03]  /*0c50*/  ISETP.GT.U32.AND P3, PT, R8, R95, PT ;  /* 0x0000005f0800720c */ /* 0x000fc60003f64070 */
[----:B------:R-:W-:Y:S02]  /*0c60*/  IMAD.MOV R4, RZ, RZ, -R4 ;  /* 0x000000ffff047224 */ /* 0x000fe400078e0a04 */
[C---:B------:R-:W-:Y:S02]  /*0c70*/  IMAD R2, R0.reuse, R7, R5 ;  /* 0x0000000700027224 */ /* 0x040fe400078e0205 */
[----:B------:R-:W-:Y:S02]  /*0c80*/  IMAD.MOV R5, RZ, RZ, -R3 ;  /* 0x000000ffff057224 */ /* 0x000fe400078e0a03 */
[C---:B------:R-:W-:Y:S01]  /*0c90*/  IMAD R3, R0.reuse, R4, R9 ;  /* 0x0000000400037224 */ /* 0x040fe200078e0209 */
[----:B------:R-:W-:Y:S01]  /*0ca0*/  IABS R9, R13 ;  /* 0x0000000d00097213 */ /* 0x000fe20000000000 */
[C---:B------:R-:W-:Y:S01]  /*0cb0*/  IMAD R4, R0.reuse, R5, R11 ;  /* 0x0000000500047224 */ /* 0x040fe200078e020b */
[----:B------:R-:W-:Y:S01]  /*0cc0*/  ISETP.GT.U32.AND P0, PT, R0, R2, PT ;  /* 0x000000020000720c */ /* 0x000fe20003f04070 */
[----:B------:R-:W-:Y:S01]  /*0cd0*/  @!P3 IMAD.IADD R95, R95, 0x1, -R8 ;  /* 0x000000015f5fb824 */ /* 0x000fe200078e0a08 */
[----:B------:R-:W-:Y:S01]  /*0ce0*/  ISETP.GE.AND P3, PT, R14, RZ, PT ;  /* 0x000000ff0e00720c */ /* 0x000fe20003f66270 */
[----:B------:R-:W-:Y:S01]  /*0cf0*/  IMAD.HI.U32 R5, R6, R9, RZ ;  /* 0x0000000906057227 */ /* 0x000fe200078e00ff */
[----:B------:R-:W-:-:S02]  /*0d00*/  ISETP.GT.U32.AND P6, PT, R0, R3, PT ;  /* 0x000000030000720c */ /* 0x000fc40003fc4070 */
[----:B------:R-:W-:Y:S01]  /*0d10*/  IABS R11, R10 ;  /* 0x0000000a000b7213 */ /* 0x000fe20000000000 */
[----:B------:R-:W-:Y:S01]  /*0d20*/  IMAD.MOV R5, RZ, RZ, -R5 ;  /* 0x000000ffff057224 */ /* 0x000fe200078e0a05 */
[C---:B------:R-:W-:Y:S01]  /*0d30*/  ISETP.GT.U32.AND P5, PT, R0.reuse, R4, PT ;  /* 0x000000040000720c */ /* 0x040fe20003fa4070 */
[----:B------:R-:W-:Y:S02]  /*0d40*/  VIADD R14, R169, 0x3a ;  /* 0x0000003aa90e7836 */ /* 0x000fe40000000000 */
[----:B------:R-:W-:Y:S02]  /*0d50*/  IMAD R5, R0, R5, R9 ;  /* 0x0000000500057224 */ /* 0x000fe400078e0209 */
[--C-:B------:R-:W-:Y:S01]  /*0d60*/  @!P0 IMAD.IADD R2, R2, 0x1, -R0.reuse ;  /* 0x0000000102028824 */ /* 0x100fe200078e0a00 */
[----:B------:R-:W-:Y:S01]  /*0d70*/  IABS R9, R14 ;  /* 0x0000000e00097213 */ /* 0x000fe20000000000 */
[----:B------:R-:W-:Y:S01]  /*0d80*/  @!P3 IMAD.MOV R95, RZ, RZ, -R95 ;  /* 0x000000ffff5fb224 */ /* 0x000fe200078e0a5f */
[C---:B------:R-:W-:Y:S01]  /*0d90*/  ISETP.GT.U32.AND P3, PT, R0.reuse, R5, PT ;  /* 0x000000050000720c */ /* 0x040fe20003f64070 */
[----:B------:R-:W-:Y:S01]  /*0da0*/  @!P6 IMAD.IADD R3, R3, 0x1, -R0 ;  /* 0x000000010303e824 */ /* 0x000fe200078e0a00 */
[----:B------:R-:W-:Y:S01]  /*0db0*/  ISETP.GT.U32.AND P0, PT, R0, R2, PT ;  /* 0x000000020000720c */ /* 0x000fe20003f04070 */
[----:B------:R-:W-:Y:S01]  /*0dc0*/  IMAD.HI.U32 R7, R6, R11, RZ ;  /* 0x0000000b06077227 */ /* 0x000fe200078e00ff */
[----:B------:R-:W-:-:S02]  /*0dd0*/  @!P4 LOP3.LUT R95, RZ, R40, RZ, 0x33, !PT ;  /* 0x00000028ff5fc212 */ /* 0x000fc400078e33ff */
[----:B------:R-:W-:Y:S01]  /*0de0*/  ISETP.GT.U32.AND P6, PT, R0, R3, PT ;  /* 0x000000030000720c */ /* 0x000fe20003fc4070 */
[----:B------:R-:W-:Y:S01]  /*0df0*/  IMAD.MOV R7, RZ, RZ, -R7 ;  /* 0x000000ffff077224 */ /* 0x000fe200078e0a07 */
[----:B------:R-:W-:Y:S01]  /*0e00*/  ISETP.GE.AND P4, PT, R12, RZ, PT ;  /* 0x000000ff0c00720c */ /* 0x000fe20003f86270 */
[----:B------:R-:W-:-:S04]  /*0e10*/  IMAD.HI.U32 R8, R6, R9, RZ ;  /* 0x0000000906087227 */ /* 0x000fc800078e00ff */
[--C-:B------:R-:W-:Y:S01]  /*0e20*/  @!P3 IMAD.IADD R5, R5, 0x1, -R0.reuse ;  /* 0x000000010505b824 */ /* 0x100fe200078e0a00 */
[----:B------:R-:W-:Y:S01]  /*0e30*/  ISETP.GE.AND P3, PT, R10, RZ, PT ;  /* 0x000000ff0a00720c */ /* 0x000fe20003f66270 */
[----:B------:R-:W-:Y:S01]  /*0e40*/  @!P0 IMAD.IADD R2, R2, 0x1, -R0 ;  /* 0x0000000102028824 */ /* 0x000fe200078e0a00 */
[----:B------:R-:W-:Y:S01]  /*0e50*/  ISETP.GE.AND P0, PT, R13, RZ, PT ;  /* 0x000000ff0d00720c */ /* 0x000fe20003f06270 */
[C---:B------:R-:W-:Y:S02]  /*0e60*/  IMAD R7, R0.reuse, R7, R11 ;  /* 0x0000000700077224 */ /* 0x040fe400078e020b */
[----:B------:R-:W-:Y:S01]  /*0e70*/  @!P1 IMAD.MOV R2, RZ, RZ, -R2 ;  /* 0x000000ffff029224 */ /* 0x000fe200078e0a02 */
[C---:B------:R-:W-:Y:S01]  /*0e80*/  ISETP.GT.U32.AND P1, PT, R0.reuse, R5, PT ;  /* 0x000000050000720c */ /* 0x040fe20003f24070 */
[----:B------:R-:W-:Y:S02]  /*0e90*/  IMAD.MOV R8, RZ, RZ, -R8 ;  /* 0x000000ffff087224 */ /* 0x000fe400078e0a08 */
[----:B------:R-:W-:Y:S01]  /*0ea0*/  @!P6 IMAD.IADD R3, R3, 0x1, -R0 ;  /* 0x000000010303e824 */ /* 0x000fe200078e0a00 */
[C---:B------:R-:W-:Y:S01]  /*0eb0*/  ISETP.GT.U32.AND P6, PT, R0.reuse, R7, PT ;  /* 0x000000070000720c */ /* 0x040fe20003fc4070 */
[----:B------:R-:W-:-:S02]  /*0ec0*/  IMAD R8, R0, R8, R9 ;  /* 0x0000000800087224 */ /* 0x000fc400078e0209 */
[--C-:B------:R-:W-:Y:S02]  /*0ed0*/  @!P5 IMAD.IADD R4, R4, 0x1, -R0.reuse ;  /* 0x000000010404d824 */ /* 0x100fe400078e0a00 */
[C---:B------:R-:W-:Y:S02]  /*0ee0*/  VIADD R9, R169.reuse, 0x39 ;  /* 0x00000039a9097836 */ /* 0x040fe40000000000 */
[----:B------:R-:W-:Y:S01]  /*0ef0*/  VIADD R11, R169, 0x37 ;  /* 0x00000037a90b7836 */ /* 0x000fe20000000000 */
[C---:B------:R-:W-:Y:S01]  /*0f00*/  ISETP.GT.U32.AND P5, PT, R0.reuse, R4, PT ;  /* 0x000000040000720c */ /* 0x040fe20003fa4070 */
[--C-:B------:R-:W-:Y:S01]  /*0f10*/  @!P1 IMAD.IADD R5, R5, 0x1, -R0.reuse ;  /* 0x0000000105059824 */ /* 0x100fe200078e0a00 */
[----:B------:R-:W-:Y:S01]  /*0f20*/  ISETP.GT.U32.AND P1, PT, R0, R8, PT ;  /* 0x000000080000720c */ /* 0x000fe20003f24070 */
[----:B------:R-:W-:Y:S01]  /*0f30*/  @!P2 IMAD.MOV R3, RZ, RZ, -R3 ;  /* 0x000000ffff03a224 */ /* 0x000fe200078e0a03 */
[----:B------:R-:W-:Y:S01]  /*0f40*/  IABS R13, R9 ;  /* 0x00000009000d7213 */ /* 0x000fe20000000000 */
[----:B------:R-:W-:Y:S01]  /*0f50*/  @!P6 IMAD.IADD R7, R7, 0x1, -R0 ;  /* 0x000000010707e824 */ /* 0x000fe200078e0a00 */
[----:B------:R-:W-:Y:S01]  /*0f60*/  ISETP.GE.AND P2, PT, R9, RZ, PT ;  /* 0x000000ff0900720c */ /* 0x000fe20003f46270 */
[----:B------:R-:W-:Y:S01]  /*0f70*/  @!P0 IMAD.MOV R5, RZ, RZ, -R5 ;  /* 0x000000ffff058224 */ /* 0x000fe200078e0a05 */
[----:B------:R-:W-:Y:S01]  /*0f80*/  IABS R17, R11 ;  /* 0x0000000b00117213 */ /* 0x000fe20000000000 */
[----:B------:R-:W-:Y:S01]  /*0f90*/  IMAD.HI.U32 R9, R6, R13, RZ ;  /* 0x0000000d06097227 */ /* 0x000fe200078e00ff */
[----:B------:R-:W-:-:S02]  /*0fa0*/  ISETP.GT.U32.AND P6, PT, R0, R7, PT ;  /* 0x000000070000720c */ /* 0x000fc40003fc4070 */
[----:B------:R-:W-:Y:S01]  /*0fb0*/  ISETP.GE.AND P0, PT, R11, RZ, PT ;  /* 0x000000ff0b00720c */ /* 0x000fe20003f06270 */
[--C-:B------:R-:W-:Y:S01]  /*0fc0*/  @!P5 IMAD.IADD R4, R4, 0x1, -R0.reuse ;  /* 0x000000010404d824 */ /* 0x100fe200078e0a00 */
[----:B------:R-:W-:Y:S01]  /*0fd0*/  ISETP.GE.AND P5, PT, R14, RZ, PT ;  /* 0x000000ff0e00720c */ /* 0x000fe20003fa6270 */
[----:B------:R-:W-:Y:S02]  /*0fe0*/  @!P1 IMAD.IADD R8, R8, 0x1, -R0 ;  /* 0x0000000108089824 */ /* 0x000fe400078e0a00 */
[----:B------:R-:W-:Y:S02]  /*0ff0*/  IMAD.MOV R9, RZ, RZ, -R9 ;  /* 0x000000ffff097224 */ /* 0x000fe400078e0a09 */
[----:B------:R-:W-:Y:S01]  /*1000*/  IMAD.HI.U32 R11, R6, R17, RZ ;  /* 0x00000011060b7227 */ /* 0x000fe200078e00ff */
[----:B------:R-:W-:-:S03]  /*1010*/  ISETP.GT.U32.AND P1, PT, R0, R8, PT ;  /* 0x000000080000720c */ /* 0x000fc60003f24070 */
[----:B------:R-:W-:Y:S02]  /*1020*/  VIADD R10, R169, 0x38 ;  /* 0x00000038a90a7836 */ /* 0x000fe40000000000 */
[--C-:B------:R-:W-:Y:S02]  /*1030*/  @!P6 IMAD.IADD R7, R7, 0x1, -R0.reuse ;  /* 0x000000010707e824 */ /* 0x100fe400078e0a00 */
[C---:B------:R-:W-:Y:S01]  /*1040*/  IMAD R9, R0.reuse, R9, R13 ;  /* 0x0000000900097224 */ /* 0x040fe200078e020d */
[----:B------:R-:W-:Y:S01]  /*1050*/  IABS R15, R10 ;  /* 0x0000000a000f7213 */ /* 0x000fe20000000000 */
[----:B------:R-:W-:Y:S02]  /*1060*/  IMAD.MOV R11, RZ, RZ, -R11 ;  /* 0x000000ffff0b7224 */ /* 0x000fe400078e0a0b */
[----:B------:R-:W-:Y:S01]  /*1070*/  @!P3 IMAD.MOV R7, RZ, RZ, -R7 ;  /* 0x000000ffff07b224 */ /* 0x000fe200078e0a07 */
[----:B------:R-:W-:Y:S01]  /*1080*/  ISETP.GT.U32.AND P3, PT, R0, R9, PT ;  /* 0x000000090000720c */ /* 0x000fe20003f64070 */
[----:B------:R-:W-:-:S02]  /*1090*/  @!P1 IMAD.IADD R8, R8, 0x1, -R0 ;  /* 0x0000000108089824 */ /* 0x000fc400078e0a00 */
[----:B------:R-:W-:Y:S01]  /*10a0*/  IMAD R11, R0, R11, R17 ;  /* 0x0000000b000b7224 */ /* 0x000fe200078e0211 */
[----:B------:R-:W-:Y:S01]  /*10b0*/  IABS R17, R20 ;  /* 0x0000001400117213 */ /* 0x000fe20000000000 */
[----:B------:R-:W-:Y:S01]  /*10c0*/  @!P4 IMAD.MOV R4, RZ, RZ, -R4 ;  /* 0x000000ffff04c224 */ /* 0x000fe200078e0a04 */
[----:B------:R-:W-:Y:S01]  /*10d0*/  ISETP.GE.AND P4, PT, R10, RZ, PT ;  /* 0x000000ff0a00720c */ /* 0x000fe20003f86270 */
[----:B------:R-:W-:Y:S01]  /*10e0*/  @!P5 IMAD.MOV R8, RZ, RZ, -R8 ;  /* 0x000000ffff08d224 */ /* 0x000fe200078e0a08 */
[----:B------:R-:W-:Y:S01]  /*10f0*/  ISETP.GT.U32.AND P5, PT, R0, R11, PT ;  /* 0x0000000b0000720c */ /* 0x000fe20003fa4070 */
[----:B------:R-:W-:-:S04]  /*1100*/  IMAD.HI.U32 R10, R6, R15, RZ ;  /* 0x0000000f060a7227 */ /* 0x000fc800078e00ff */
[----:B------:R-:W-:Y:S02]  /*1110*/  IMAD.MOV R10, RZ, RZ, -R10 ;  /* 0x000000ffff0a7224 */ /* 0x000fe400078e0a0a */
[----:B------:R-:W-:Y:S02]  /*1120*/  VIADD R12, R169, 0x36 ;  /* 0x00000036a90c7836 */ /* 0x000fe40000000000 */
[C---:B------:R-:W-:Y:S01]  /*1130*/  IMAD R10, R0.reuse, R10, R15 ;  /* 0x0000000a000a7224 */ /* 0x040fe200078e020f */
[----:B------:R-:W-:Y:S01]  /*1140*/  IABS R15, R18 ;  /* 0x00000012000f7213 */ /* 0x000fe20000000000 */
[--C-:B------:R-:W-:Y:S01]  /*1150*/  @!P3 IMAD.IADD R9, R9, 0x1, -R0.reuse ;  /* 0x000000010909b824 */ /* 0x100fe200078e0a00 */
[----:B------:R-:W-:Y:S01]  /*1160*/  IABS R19, R12 ;  /* 0x0000000c00137213 */ /* 0x000fe20000000000 */
[----:B------:R-:W-:Y:S01]  /*1170*/  @!P5 IMAD.IADD R11, R11, 0x1, -R0 ;  /* 0x000000010b0bd824 */ /* 0x000fe200078e0a00 */
[----:B------:R-:W-:Y:S01]  /*1180*/  ISETP.GT.U32.AND P1, PT, R0, R10, PT ;  /* 0x0000000a0000720c */ /* 0x000fe20003f24070 */
[----:B------:R-:W-:Y:S01]  /*1190*/  IMAD.HI.U32 R14, R6, R17, RZ ;  /* 0x00000011060e7227 */ /* 0x000fe200078e00ff */
[----:B------:R-:W-:-:S02]  /*11a0*/  ISETP.GE.AND P6, PT, R12, RZ, PT ;  /* 0x000000ff0c00720c */ /* 0x000fc40003fc6270 */
[----:B------:R-:W-:Y:S01]  /*11b0*/  ISETP.GT.U32.AND P3, PT, R0, R9, PT ;  /* 0x000000090000720c */ /* 0x000fe20003f64070 */
[----:B------:R-:W-:Y:S01]  /*11c0*/  IMAD.HI.U32 R12, R6, R19, RZ ;  /* 0x00000013060c7227 */ /* 0x000fe200078e00ff */
[----:B------:R-:W-:-:S03]  /*11d0*/  ISETP.GT.U32.AND P5, PT, R0, R11, PT ;  /* 0x0000000b0000720c */ /* 0x000fc60003fa4070 */
[----:B------:R-:W-:Y:S02]  /*11e0*/  IMAD.MOV R12, RZ, RZ, -R12 ;  /* 0x000000ffff0c7224 */ /* 0x000fe400078e0a0c */
[----:B------:R-:W-:Y:S02]  /*11f0*/  IMAD.MOV R14, RZ, RZ, -R14 ;  /* 0x000000ffff0e7224 */ /* 0x000fe400078e0a0e */
[----:B------:R-:W-:Y:S01]  /*1200*/  IMAD R12, R0, R12, R19 ;  /* 0x0000000c000c7224 */ /* 0x000fe200078e0213 */
[----:B------:R-:W-:Y:S01]  /*1210*/  IABS R19, R23 ;  /* 0x0000001700137213 */ /* 0x000fe20000000000 */
[--C-:B------:R-:W-:Y:S02]  /*1220*/  @!P1 IMAD.IADD R10, R10, 0x1, -R0.reuse ;  /* 0x000000010a0a9824 */ /* 0x100fe400078e0a00 */
[--C-:B------:R-:W-:Y:S01]  /*1230*/  @!P3 IMAD.IADD R9, R9, 0x1, -R0.reuse ;  /* 0x000000010909b824 */ /* 0x100fe200078e0a00 */
[C---:B------:R-:W-:Y:S01]  /*1240*/  ISETP.GT.U32.AND P3, PT, R0.reuse, R12, PT ;  /* 0x0000000c0000720c */ /* 0x040fe20003f64070 */
[C---:B------:R-:W-:Y:S01]  /*1250*/  IMAD R14, R0.reuse, R14, R17 ;  /* 0x0000000e000e7224 */ /* 0x040fe200078e0211 */
[----:B------:R-:W-:Y:S01]  /*1260*/  ISETP.GT.U32.AND P1, PT, R0, R10, PT ;  /* 0x0000000a0000720c */ /* 0x000fe20003f24070 */
[----:B------:R-:W-:-:S02]  /*1270*/  @!P5 IMAD.IADD R11, R11, 0x1, -R0 ;  /* 0x000000010b0bd824 */ /* 0x000fc400078e0a00 */
[----:B------:R-:W-:Y:S01]  /*1280*/  IMAD.HI.U32 R13, R6, R15, RZ ;  /* 0x0000000f060d7227 */ /* 0x000fe200078e00ff */
[----:B------:R-:W-:-:S03]  /*1290*/  ISETP.GT.U32.AND P5, PT, R0, R14, PT ;  /* 0x0000000e0000720c */ /* 0x000fc60003fa4070 */
[----:B------:R-:W-:Y:S02]  /*12a0*/  IMAD.MOV R13, RZ, RZ, -R13 ;  /* 0x000000ffff0d7224 */ /* 0x000fe400078e0a0d */
[----:B------:R-:W-:Y:S02]  /*12b0*/  IMAD.MOV.U32 R17, RZ, RZ, R16 ;  /* 0x000000ffff117224 */ /* 0x000fe400078e0010 */
[----:B------:R-:W-:Y:S02]  /*12c0*/  IMAD R13, R0, R13, R15 ;  /* 0x0000000d000d7224 */ /* 0x000fe400078e020f */
[----:B------:R-:W-:Y:S02]  /*12d0*/  @!P3 IMAD.IADD R12, R12, 0x1, -R0 ;  /* 0x000000010c0cb824 */ /* 0x000fe400078e0a00 */
[----:B------:R-:W-:-:S03]  /*12e0*/  IMAD.HI.U32 R15, R6, R17, RZ ;  /* 0x00000011060f7227 */ /* 0x000fc600078e00ff */
[----:B------:R-:W-:Y:S01]  /*12f0*/  ISETP.GT.U32.AND P3, PT, R0, R12, PT ;  /* 0x0000000c0000720c */ /* 0x000fe20003f64070 */
[--C-:B------:R-:W-:Y:S01]  /*1300*/  @!P1 IMAD.IADD R10, R10, 0x1, -R0.reuse ;  /* 0x000000010a0a9824 */ /* 0x100fe200078e0a00 */
[----:B------:R-:W-:Y:S01]  /*1310*/  ISETP.GT.U32.AND P1, PT, R0, R13, PT ;  /* 0x0000000d0000720c */ /* 0x000fe20003f24070 */
[----:B------:R-:W-:Y:S02]  /*1320*/  @!P5 IMAD.IADD R14, R14, 0x1, -R0 ;  /* 0x000000010e0ed824 */ /* 0x000fe400078e0a00 */
[----:B------:R-:W-:Y:S02]  /*1330*/  IMAD.MOV R15, RZ, RZ, -R15 ;  /* 0x000000ffff0f7224 */ /* 0x000fe400078e0a0f */
[----:B------:R-:W-:Y:S01]  /*1340*/  IMAD.HI.U32 R16, R6, R19, RZ ;  /* 0x0000001306107227 */ /* 0x000fe200078e00ff */
[----:B------:R-:W-:-:S03]  /*1350*/  ISETP.GT.U32.AND P5, PT, R0, R14, PT ;  /* 0x0000000e0000720c */ /* 0x000fc60003fa4070 */
[----:B------:R-:W-:Y:S02]  /*1360*/  IMAD R15, R0, R15, R17 ;  /* 0x0000000f000f7224 */ /* 0x000fe400078e0211 */
[----:B------:R-:W-:-:S04]  /*1370*/  IMAD.HI.U32 R17, R6, R21, RZ ;  /* 0x0000001506117227 */ /* 0x000fc800078e00ff */
[----:B------:R-:W-:Y:S02]  /*1380*/  IMAD.MOV R16, RZ, RZ, -R16 ;  /* 0x000000ffff107224 */ /* 0x000fe400078e0a10 */
[----:B------:R-:W-:Y:S02]  /*1390*/  IMAD.MOV R17, RZ, RZ, -R17 ;  /* 0x000000ffff117224 */ /* 0x000fe400078e0a11 */
[--C-:B------:R-:W-:Y:S01]  /*13a0*/  @!P1 IMAD.IADD R13, R13, 0x1, -R0.reuse ;  /* 0x000000010d0d9824 */ /* 0x100fe200078e0a00 */
[----:B------:R-:W-:Y:S01]  /*13b0*/  ISETP.GE.AND P1, PT, R20, RZ, PT ;  /* 0x000000ff1400720c */ /* 0x000fe20003f26270 */
[----:B------:R-:W-:Y:S02]  /*13c0*/  IMAD R16, R0, R16, R19 ;  /* 0x0000001000107224 */ /* 0x000fe400078e0213 */
[----:B------:R-:W-:Y:S01]  /*13d0*/  @!P3 IMAD.IADD R12, R12, 0x1, -R0 ;  /* 0x000000010c0cb824 */ /* 0x000fe200078e0a00 */
[C---:B------:R-:W-:Y:S01]  /*13e0*/  ISETP.GT.U32.AND P3, PT, R0.reuse, R15, PT ;  /* 0x0000000f0000720c */ /* 0x040fe20003f64070 */
[----:B------:R-:W-:-:S02]  /*13f0*/  IMAD R17, R0, R17, R21 ;  /* 0x0000001100117224 */ /* 0x000fc400078e0215 */
[----:B------:R-:W-:Y:S01]  /*1400*/  @!P4 IMAD.MOV R10, RZ, RZ, -R10 ;  /* 0x000000ffff0ac224 */ /* 0x000fe200078e0a0a */
[C---:B------:R-:W-:Y:S01]  /*1410*/  ISETP.GT.U32.AND P4, PT, R0.reuse, R13, PT ;  /* 0x0000000d0000720c */ /* 0x040fe20003f84070 */
[----:B------:R-:W-:Y:S01]  /*1420*/  @!P6 IMAD.MOV R12, RZ, RZ, -R12 ;  /* 0x000000ffff0ce224 */ /* 0x000fe200078e0a0c */
[----:B------:R-:W-:Y:S01]  /*1430*/  ISETP.GT.U32.AND P6, PT, R0, R16, PT ;  /* 0x000000100000720c */ /* 0x000fe20003fc4070 */
[--C-:B------:R-:W-:Y:S01]  /*1440*/  @!P5 IMAD.IADD R14, R14, 0x1, -R0.reuse ;  /* 0x000000010e0ed824 */ /* 0x100fe200078e0a00 */
[----:B------:R-:W-:Y:S01]  /*1450*/  ISETP.GT.U32.AND P5, PT, R0, R17, PT ;  /* 0x000000110000720c */ /* 0x000fe20003fa4070 */
[----:B------:R-:W-:Y:S01]  /*1460*/  @!P2 IMAD.MOV R9, RZ, RZ, -R9 ;  /* 0x000000ffff09a224 */ /* 0x000fe200078e0a09 */
[----:B------:R-:W-:Y:S01]  /*1470*/  ISETP.GE.AND P2, PT, R18, RZ, PT ;  /* 0x000000ff1200720c */ /* 0x000fe20003f46270 */
[C---:B------:R-:W-:Y:S02]  /*1480*/  VIADD R20, R169.reuse, 0x30 ;  /* 0x00000030a9147836 */ /* 0x040fe40000000000 */
[----:B------:R-:W-:Y:S01]  /*1490*/  @!P0 IMAD.MOV R11, RZ, RZ, -R11 ;  /* 0x000000ffff0b8224 */ /* 0x000fe200078e0a0b */
[----:B------:R-:W-:Y:S01]  /*14a0*/  ISETP.GE.AND P0, PT, R22, RZ, PT ;  /* 0x000000ff1600720c */ /* 0x000fe20003f06270 */
[----:B------:R-:W-:Y:S01]  /*14b0*/  VIADD R22, R169, 0x2f ;  /* 0x0000002fa9167836 */ /* 0x000fe20000000000 */
[----:B------:R-:W-:Y:S01]  /*14c0*/  IABS R21, R20 ;  /* 0x0000001400157213 */ /* 0x000fe20000000000 */
[--C-:B------:R-:W-:Y:S01]  /*14d0*/  @!P3 IMAD.IADD R15, R15, 0x1, -R0.reuse ;  /* 0x000000010f0fb824 */ /* 0x100fe200078e0a00 */
[----:B------:R-:W-:Y:S01]  /*14e0*/  ISETP.GE.AND P3, PT, R24, RZ, PT ;  /* 0x000000ff1800720c */ /* 0x000fe20003f66270 */
[--C-:B------:R-:W-:Y:S01]  /*14f0*/  @!P4 IMAD.IADD R13, R13, 0x1, -R0.reuse ;  /* 0x000000010d0dc824 */ /* 0x100fe200078e0a00 */
[----:B------:R-:W-:Y:S01]  /*1500*/  ISETP.GE.AND P4, PT, R23, RZ, PT ;  /* 0x000000ff1700720c */ /* 0x000fe20003f86270 */
[--C-:B------:R-:W-:Y:S01]  /*1510*/  @!P6 IMAD.IADD R16, R16, 0x1, -R0.reuse ;  /* 0x000000011010e824 */ /* 0x100fe200078e0a00 */
[----:B------:R-:W-:Y:S01]  /*1520*/  IABS R23, R22 ;  /* 0x0000001600177213 */ /* 0x000fe20000000000 */
[----:B------:R-:W-:Y:S01]  /*1530*/  @!P5 IMAD.IADD R17, R17, 0x1, -R0 ;  /* 0x000000011111d824 */ /* 0x000fe200078e0a00 */
[----:B------:R-:W-:Y:S01]  /*1540*/  ISETP.GT.U32.AND P6, PT, R0, R15, PT ;  /* 0x0000000f0000720c */ /* 0x000fe20003fc4070 */
[----:B------:R-:W-:Y:S01]  /*1550*/  IMAD.HI.U32 R18, R6, R21, RZ ;  /* 0x0000001506127227 */ /* 0x000fe200078e00ff */
[----:B------:R-:W-:-:S03]  /*1560*/  ISETP.GT.U32.AND P5, PT, R0, R16, PT ;  /* 0x000000100000720c */ /* 0x000fc60003fa4070 */
[----:B------:R-:W-:Y:S01]  /*1570*/  @!P2 IMAD.MOV R13, RZ, RZ, -R13 ;  /* 0x000000ffff0da224 */ /* 0x000fe200078e0a0d */
[----:B------:R-:W-:Y:S01]  /*1580*/  ISETP.GT.U32.AND P2, PT, R0, R17, PT ;  /* 0x000000110000720c */ /* 0x000fe20003f44070 */
[----:B------:R-:W-:Y:S02]  /*1590*/  IMAD.MOV R18, RZ, RZ, -R18 ;  /* 0x000000ffff127224 */ /* 0x000fe400078e0a12 */
[----:B------:R-:W-:-:S04]  /*15a0*/  IMAD.HI.U32 R19, R6, R23, RZ ;  /* 0x0000001706137227 */ /* 0x000fc800078e00ff */
[C---:B------:R-:W-:Y:S02]  /*15b0*/  IMAD R18, R0.reuse, R18, R21 ;  /* 0x0000001200127224 */ /* 0x040fe400078e0215 */
[----:B------:R-:W-:Y:S02]  /*15c0*/  IMAD.MOV R19, RZ, RZ, -R19 ;  /* 0x000000ffff137224 */ /* 0x000fe400078e0a13 */
[----:B------:R-:W-:Y:S02]  /*15d0*/  VIADD R24, R169, 0x2e ;  /* 0x0000002ea9187836 */ /* 0x000fe40000000000 */
[--C-:B------:R-:W-:Y:S01]  /*15e0*/  @!P6 IMAD.IADD R15, R15, 0x1, -R0.reuse ;  /* 0x000000010f0fe824 */ /* 0x100fe200078e0a00 */
[C---:B------:R-:W-:Y:S01]  /*15f0*/  ISETP.GT.U32.AND P6, PT, R0.reuse, R18, PT ;  /* 0x000000120000720c */ /* 0x040fe20003fc4070 */
[----:B------:R-:W-:Y:S01]  /*1600*/  IMAD R19, R0, R19, R23 ;  /* 0x0000001300137224 */ /* 0x000fe200078e0217 */
[----:B------:R-:W-:Y:S01]  /*1610*/  IABS R25, R24 ;  /* 0x0000001800197213 */ /* 0x000fe20000000000 */
[----:B------:R-:W-:-:S02]  /*1620*/  @!P2 IMAD.IADD R17, R17, 0x1, -R0 ;  /* 0x000000011111a824 */ /* 0x000fc400078e0a00 */
[----:B------:R-:W-:Y:S01]  /*1630*/  @!P5 IMAD.IADD R16, R16, 0x1, -R0 ;  /* 0x000000011010d824 */ /* 0x000fe200078e0a00 */
[----:B------:R-:W-:Y:S01]  /*1640*/  ISETP.GT.U32.AND P2, PT, R0, R19, PT ;  /* 0x000000130000720c */ /* 0x000fe20003f44070 */
[----:B------:R-:W-:Y:S01]  /*1650*/  IMAD.HI.U32 R21, R6, R27, RZ ;  /* 0x0000001b06157227 */ /* 0x000fe200078e00ff */
[----:B------:R-:W-:-:S03]  /*1660*/  ISETP.GE.AND P5, PT, R20, RZ, PT ;  /* 0x000000ff1400720c */ /* 0x000fc60003fa6270 */
[----:B------:R-:W-:-:S04]  /*1670*/  IMAD.HI.U32 R20, R6, R25, RZ ;  /* 0x0000001906147227 */ /* 0x000fc800078e00ff */
[----:B------:R-:W-:Y:S02]  /*1680*/  IMAD.MOV R20, RZ, RZ, -R20 ;  /* 0x000000ffff147224 */ /* 0x000fe400078e0a14 */
[--C-:B------:R-:W-:Y:S01]  /*1690*/  @!P6 IMAD.IADD R18, R18, 0x1, -R0.reuse ;  /* 0x000000011212e824 */ /* 0x100fe200078e0a00 */
[----:B------:R-:W-:Y:S01]  /*16a0*/  ISETP.GE.AND P6, PT, R22, RZ, PT ;  /* 0x000000ff1600720c */ /* 0x000fe20003fc6270 */
[----:B------:R-:W-:Y:S02]  /*16b0*/  IMAD.MOV R21, RZ, RZ, -R21 ;  /* 0x000000ffff157224 */ /* 0x000fe400078e0a15 */
[C---:B------:R-:W-:Y:S01]  /*16c0*/  IMAD R20, R0.reuse, R20, R25 ;  /* 0x0000001400147224 */ /* 0x040fe200078e0219 */
[----:B------:R-:W-:Y:S01]  /*16d0*/  IABS R25, R28 ;  /* 0x0000001c00197213 */ /* 0x000fe20000000000 */
[----:B------:R-:W-:Y:S02]  /*16e0*/  @!P2 IMAD.IADD R19, R19, 0x1, -R0 ;  /* 0x000000011313a824 */ /* 0x000fe400078e0a00 */
[----:B------:R-:W-:Y:S01]  /*16f0*/  @!P1 IMAD.MOV R14, RZ, RZ, -R14 ;  /* 0x000000ffff0e9224 */ /* 0x000fe200078e0a0e */
[C---:B------:R-:W-:Y:S01]  /*1700*/  ISETP.GT.U32.AND P1, PT, R0.reuse, R18, PT ;  /* 0x000000120000720c */ /* 0x040fe20003f24070 */
[----:B------:R-:W-:Y:S01]  /*1710*/  IMAD R21, R0, R21, R27 ;  /* 0x0000001500157224 */ /* 0x000fe200078e021b */
[----:B------:R-:W-:Y:S01]  /*1720*/  IABS R27, R30 ;  /* 0x0000001e001b7213 */ /* 0x000fe20000000000 */
[----:B------:R-:W-:Y:S01]  /*1730*/  IMAD.HI.U32 R22, R6, R25, RZ ;  /* 0x0000001906167227 */ /* 0x000fe200078e00ff */
[----:B------:R-:W-:-:S03]  /*1740*/  ISETP.GT.U32.AND P2, PT, R0, R19, PT ;  /* 0x000000130000720c */ /* 0x000fc60003f44070 */
[----:B------:R-:W-:Y:S01]  /*1750*/  @!P4 IMAD.MOV R16, RZ, RZ, -R16 ;  /* 0x000000ffff10c224 */ /* 0x000fe200078e0a10 */
[----:B------:R-:W-:Y:S01]  /*1760*/  ISETP.GT.U32.AND P4, PT, R0, R21, PT ;  /* 0x000000150000720c */ /* 0x000fe20003f84070 */
[----:B------:R-:W-:-:S04]  /*1770*/  IMAD.HI.U32 R23, R6, R27, RZ ;  /* 0x0000001b06177227 */ /* 0x000fc800078e00ff */
[----:B------:R-:W-:Y:S02]  /*1780*/  IMAD.MOV R22, RZ, RZ, -R22 ;  /* 0x000000ffff167224 */ /* 0x000fe400078e0a16 */
[----:B------:R-:W-:Y:S01]  /*1790*/  @!P0 IMAD.MOV R15, RZ, RZ, -R15 ;  /* 0x000000ffff0f8224 */ /* 0x000fe200078e0a0f */
[----:B------:R-:W-:Y:S01]  /*17a0*/  ISETP.GT.U32.AND P0, PT, R0, R20, PT ;  /* 0x000000140000720c */ /* 0x000fe20003f04070 */
[--C-:B------:R-:W-:Y:S01]  /*17b0*/  @!P1 IMAD.IADD R18, R18, 0x1, -R0.reuse ;  /* 0x0000000112129824 */ /* 0x100fe200078e0a00 */
[----:B------:R-:W-:Y:S01]  /*17c0*/  ISETP.GE.AND P1, PT, R26, RZ, PT ;  /* 0x000000ff1a00720c */ /* 0x000fe20003f26270 */
[----:B------:R-:W-:Y:S02]  /*17d0*/  IMAD.MOV R23, RZ, RZ, -R23 ;  /* 0x000000ffff177224 */ /* 0x000fe400078e0a17 */
[----:B------:R-:W-:Y:S02]  /*17e0*/  IMAD R22, R0, R22, R25 ;  /* 0x0000001600167224 */ /* 0x000fe400078e0219 */
[----:B------:R-:W-:Y:S01]  /*17f0*/  @!P2 IMAD.IADD R19, R19, 0x1, -R0 ;  /* 0x000000011313a824 */ /* 0x000fe200078e0a00 */
[----:B------:R-:W-:Y:S01]  /*1800*/  ISETP.GE.AND P2, PT, R28, RZ, PT ;  /* 0x000000ff1c00720c */ /* 0x000fe20003f46270 */
[----:B------:R-:W-:-:S02]  /*1810*/  IMAD R23, R0, R23, R27 ;  /* 0x0000001700177224 */ /* 0x000fc400078e021b */
[----:B------:R-:W-:Y:S01]  /*1820*/  @!P5 IMAD.MOV R18, RZ, RZ, -R18 ;  /* 0x000000ffff12d224 */ /* 0x000fe200078e0a12 */
[C---:B------:R-:W-:Y:S01]  /*1830*/  ISETP.GT.U32.AND P5, PT, R0.reuse, R22, PT ;  /* 0x000000160000720c */ /* 0x040fe20003fa4070 */
[--C-:B------:R-:W-:Y:S02]  /*1840*/  @!P4 IMAD.IADD R21, R21, 0x1, -R0.reuse ;  /* 0x000000011515c824 */ /* 0x100fe400078e0a00 */
[----:B------:R-:W-:Y:S01]  /*1850*/  @!P6 IMAD.MOV R19, RZ, RZ, -R19 ;  /* 0x000000ffff13e224 */ /* 0x000fe200078e0a13 */
[----:B------:R-:W-:Y:S01]  /*1860*/  ISETP.GT.U32.AND P6, PT, R0, R23, PT ;  /* 0x000000170000720c */ /* 0x000fe20003fc4070 */
[--C-:B------:R-:W-:Y:S01]  /*1870*/  @!P0 IMAD.IADD R20, R20, 0x1, -R0.reuse ;  /* 0x0000000114148824 */ /* 0x100fe200078e0a00 */
[C---:B------:R-:W-:Y:S01]  /*1880*/  ISETP.GT.U32.AND P4, PT, R0.reuse, R21, PT ;  /* 0x000000150000720c */ /* 0x040fe20003f84070 */
[C---:B------:R-:W-:Y:S02]  /*1890*/  VIADD R25, R169.reuse, 0x2a ;  /* 0x0000002aa9197836 */ /* 0x040fe40000000000 */
[C---:B------:R-:W-:Y:S01]  /*18a0*/  VIADD R28, R169.reuse, 0x29 ;  /* 0x00000029a91c7836 */ /* 0x040fe20000000000 */
[----:B------:R-:W-:Y:S01]  /*18b0*/  ISETP.GT.U32.AND P0, PT, R0, R20, PT ;  /* 0x000000140000720c */ /* 0x000fe20003f04070 */
[----:B------:R-:W-:Y:S01]  /*18c0*/  @!P3 IMAD.MOV R17, RZ, RZ, -R17 ;  /* 0x000000ffff11b224 */ /* 0x000fe200078e0a11 */
[----:B------:R-:W-:Y:S01]  /*18d0*/  IABS R27, R25 ;  /* 0x00000019001b7213 */ /* 0x000fe20000000000 */
[--C-:B------:R-:W-:Y:S01]  /*18e0*/  @!P5 IMAD.IADD R22, R22, 0x1, -R0.reuse ;  /* 0x000000011616d824 */ /* 0x100fe200078e0a00 */
[----:B------:R-:W-:Y:S01]  /*18f0*/  ISETP.GE.AND P3, PT, R24, RZ, PT ;  /* 0x000000ff1800720c */ /* 0x000fe20003f66270 */
[----:B------:R-:W-:Y:S01]  /*1900*/  VIADD R40, R169, 0x22 ;  /* 0x00000022a9287836 */ /* 0x000fe20000000000 */
[----:B------:R-:W-:Y:S01]  /*1910*/  IABS R29, R28 ;  /* 0x0000001c001d7213 */ /* 0x000fe20000000000 */
[----:B------:R-:W-:Y:S01]  /*1920*/  @!P6 IMAD.IADD R23, R23, 0x1, -R0 ;  /* 0x000000011717e824 */ /* 0x000fe200078e0a00 */
[----:B------:R-:W-:Y:S01]  /*1930*/  ISETP.GT.U32.AND P5, PT, R0, R22, PT ;  /* 0x000000160000720c */ /* 0x000fe20003fa4070 */
[----:B------:R-:W-:-:S03]  /*1940*/  IMAD.HI.U32 R24, R6, R27, RZ ;  /* 0x0000001b06187227 */ /* 0x000fc600078e00ff */
[----:B------:R-:W-:Y:S01]  /*1950*/  ISETP.GT.U32.AND P6, PT, R0, R23, PT ;  /* 0x000000170000720c */ /* 0x000fe20003fc4070 */
[----:B------:R-:W-:Y:S01]  /*1960*/  @!P4 IMAD.IADD R21, R21, 0x1, -R0 ;  /* 0x000000011515c824 */ /* 0x000fe200078e0a00 */
[----:B------:R-:W-:Y:S01]  /*1970*/  ISETP.GE.AND P4, PT, R25, RZ, PT ;  /* 0x000000ff1900720c */ /* 0x000fe20003f86270 */
[----:B------:R-:W-:-:S04]  /*1980*/  IMAD.HI.U32 R25, R6, R29, RZ ;  /* 0x0000001d06197227 */ /* 0x000fc800078e00ff */
[----:B------:R-:W-:Y:S02]  /*1990*/  IMAD.MOV R24, RZ, RZ, -R24 ;  /* 0x000000ffff187224 */ /* 0x000fe400078e0a18 */
[--C-:B------:R-:W-:Y:S01]  /*19a0*/  @!P0 IMAD.IADD R20, R20, 0x1, -R0.reuse ;  /* 0x0000000114148824 */ /* 0x100fe200078e0a00 */
[----:B------:R-:W-:Y:S01]  /*19b0*/  ISETP.GE.AND P0, PT, R30, RZ, PT ;  /* 0x000000ff1e00720c */ /* 0x000fe20003f06270 */
[----:B------:R-:W-:Y:S02]  /*19c0*/  VIADD R30, R169, 0x28 ;  /* 0x00000028a91e7836 */ /* 0x000fe40000000000 */
[----:B------:R-:W-:Y:S02]  /*19d0*/  IMAD.MOV R25, RZ, RZ, -R25 ;  /* 0x000000ffff197224 */ /* 0x000fe400078e0a19 */
[C---:B------:R-:W-:Y:S01]  /*19e0*/  IMAD R24, R0.reuse, R24, R27 ;  /* 0x0000001800187224 */ /* 0x040fe200078e021b */
[----:B------:R-:W-:Y:S01]  /*19f0*/  IABS R26, R30 ;  /* 0x0000001e001a7213 */ /* 0x000fe20000000000 */
[----:B------:R-:W-:Y:S01]  /*1a00*/  IMAD R25, R0, R25, R29 ;  /* 0x0000001900197224 */ /* 0x000fe200078e021d */
[----:B------:R-:W-:Y:S01]  /*1a10*/  IABS R29, R32 ;  /* 0x00000020001d7213 */ /* 0x000fe20000000000 */
[--C-:B------:R-:W-:Y:S01]  /*1a20*/  @!P5 IMAD.IADD R22, R22, 0x1, -R0.reuse ;  /* 0x000000011616d824 */ /* 0x100fe200078e0a00 */
[C---:B------:R-:W-:Y:S01]  /*1a30*/  ISETP.GT.U32.AND P5, PT, R0.reuse, R24, PT ;  /* 0x000000180000720c */ /* 0x040fe20003fa4070 */
[----:B------:R-:W-:Y:S01]  /*1a40*/  @!P6 IMAD.IADD R23, R23, 0x1, -R0 ;  /* 0x000000011717e824 */ /* 0x000fe200078e0a00 */
[----:B------:R-:W-:Y:S01]  /*1a50*/  ISETP.GT.U32.AND P6, PT, R0, R25, PT ;  /* 0x000000190000720c */ /* 0x000fe20003fc4070 */
[----:B------:R-:W-:-:S02]  /*1a60*/  IMAD.MOV.U32 R27, RZ, RZ, R26 ;  /* 0x000000ffff1b7224 */ /* 0x000fc400078e001a */
[----:B------:R-:W-:Y:S01]  /*1a70*/  @!P3 IMAD.MOV R20, RZ, RZ, -R20 ;  /* 0x000000ffff14b224 */ /* 0x000fe200078e0a14 */
[----:B------:R-:W-:Y:S01]  /*1a80*/  ISETP.GE.AND P3, PT, R28, RZ, PT ;  /* 0x000000ff1c00720c */ /* 0x000fe20003f66270 */
[----:B------:R-:W-:-:S04]  /*1a90*/  IMAD.HI.U32 R26, R6, R27, RZ ;  /* 0x0000001b061a7227 */ /* 0x000fc800078e00ff */
[----:B------:R-:W-:Y:S02]  /*1aa0*/  IMAD.MOV R26, RZ, RZ, -R26 ;  /* 0x000000ffff1a7224 */ /* 0x000fe400078e0a1a */
[--C-:B------:R-:W-:Y:S02]  /*1ab0*/  @!P5 IMAD.IADD R24, R24, 0x1, -R0.reuse ;  /* 0x000000011818d824 */ /* 0x100fe400078e0a00 */
[C---:B------:R-:W-:Y:S02]  /*1ac0*/  IMAD R26, R0.reuse, R26, R27 ;  /* 0x0000001a001a7224 */ /* 0x040fe400078e021b */
[----:B------:R-:W-:Y:S01]  /*1ad0*/  @!P6 IMAD.IADD R25, R25, 0x1, -R0 ;  /* 0x000000011919e824 */ /* 0x000fe200078e0a00 */
[----:B------:R-:W-:Y:S01]  /*1ae0*/  ISETP.GT.U32.AND P6, PT, R0, R24, PT ;  /* 0x000000180000720c */ /* 0x000fe20003fc4070 */
[----:B------:R-:W-:Y:S01]  /*1af0*/  IMAD.HI.U32 R27, R6, R29, RZ ;  /* 0x0000001d061b7227 */ /* 0x000fe200078e00ff */
[----:B------:R-:W-:-:S03]  /*1b00*/  ISETP.GT.U32.AND P5, PT, R0, R26, PT ;  /* 0x0000001a0000720c */ /* 0x000fc60003fa4070 */
[----:B------:R-:W-:Y:S02]  /*1b10*/  IMAD.MOV R27, RZ, RZ, -R27 ;  /* 0x000000ffff1b7224 */ /* 0x000fe400078e0a1b */
[----:B------:R-:W-:-:S04]  /*1b20*/  IMAD.HI.U32 R28, R6, R31, RZ ;  /* 0x0000001f061c7227 */ /* 0x000fc800078e00ff */
[----:B------:R-:W-:Y:S01]  /*1b30*/  IMAD R27, R0, R27, R29 ;  /* 0x0000001b001b7224 */ /* 0x000fe200078e021d */
[----:B------:R-:W-:Y:S01]  /*1b40*/  IABS R29, R36 ;  /* 0x00000024001d7213 */ /* 0x000fe20000000000 */
[----:B------:R-:W-:Y:S02]  /*1b50*/  IMAD.MOV R28, RZ, RZ, -R28 ;  /* 0x000000ffff1c7224 */ /* 0x000fe400078e0a1c */
[----:B------:R-:W-:Y:S01]  /*1b60*/  @!P6 IMAD.IADD R24, R24, 0x1, -R0 ;  /* 0x000000011818e824 */ /* 0x000fe200078e0a00 */
[C---:B------:R-:W-:Y:S01]  /*1b70*/  ISETP.GT.U32.AND P6, PT, R0.reuse, R27, PT ;  /* 0x0000001b0000720c */ /* 0x040fe20003fc4070 */
[----:B------:R-:W-:Y:S02]  /*1b80*/  IMAD R28, R0, R28, R31 ;  /* 0x0000001c001c7224 */ /* 0x000fe400078e021f */
[----:B------:R-:W-:Y:S02]  /*1b90*/  IMAD.MOV.U32 R31, RZ, RZ, R29 ;  /* 0x000000ffff1f7224 */ /* 0x000fe400078e001d */
[----:B------:R-:W-:-:S04]  /*1ba0*/  IMAD.HI.U32 R29, R6, R33, RZ ;  /* 0x00000021061d7227 */ /* 0x000fc800078e00ff */
[----:B------:R-:W-:Y:S02]  /*1bb0*/  IMAD.MOV R29, RZ, RZ, -R29 ;  /* 0x000000ffff1d7224 */ /* 0x000fe400078e0a1d */
[----:B------:R-:W-:Y:S01]  /*1bc0*/  @!P4 IMAD.MOV R24, RZ, RZ, -R24 ;  /* 0x000000ffff18c224 */ /* 0x000fe200078e0a18 */
[C---:B------:R-:W-:Y:S01]  /*1bd0*/  ISETP.GT.U32.AND P4, PT, R0.reuse, R28, PT ;  /* 0x0000001c0000720c */ /* 0x040fe20003f84070 */
[C---:B------:R-:W-:Y:S01]  /*1be0*/  IMAD R29, R0.reuse, R29, R33 ;  /* 0x0000001d001d7224 */ /* 0x040fe200078e0221 */
[----:B------:R-:W-:Y:S01]  /*1bf0*/  IABS R33, R38 ;  /* 0x0000002600217213 */ /* 0x000fe20000000000 */
[--C-:B------:R-:W-:Y:S02]  /*1c00*/  @!P6 IMAD.IADD R27, R27, 0x1, -R0.reuse ;  /* 0x000000011b1be824 */ /* 0x100fe400078e0a00 */
[----:B------:R-:W-:Y:S01]  /*1c10*/  @!P1 IMAD.MOV R21, RZ, RZ, -R21 ;  /* 0x000000ffff159224 */ /* 0x000fe200078e0a15 */
[----:B------:R-:W-:Y:S01]  /*1c20*/  ISETP.GT.U32.AND P6, PT, R0, R29, PT ;  /* 0x0000001d0000720c */ /* 0x000fe20003fc4070 */
[----:B------:R-:W-:Y:S01]  /*1c30*/  @!P5 IMAD.IADD R26, R26, 0x1, -R0 ;  /* 0x000000011a1ad824 */ /* 0x000fe200078e0a00 */
[----:B------:R-:W-:Y:S01]  /*1c40*/  ISETP.GE.AND P1, PT, R30, RZ, PT ;  /* 0x000000ff1e00720c */ /* 0x000fe20003f26270 */
[----:B------:R-:W-:Y:S01]  /*1c50*/  IMAD.HI.U32 R30, R6, R31, RZ ;  /* 0x0000001f061e7227 */ /* 0x000fe200078e00ff */
[----:B------:R-:W-:-:S03]  /*1c60*/  ISETP.GT.U32.AND P5, PT, R0, R25, PT ;  /* 0x000000190000720c */ /* 0x000fc60003fa4070 */
[----:B------:R-:W-:Y:S01]  /*1c70*/  @!P4 IMAD.IADD R28, R28, 0x1, -R0 ;  /* 0x000000011c1cc824 */ /* 0x000fe200078e0a00 */
[C---:B------:R-:W-:Y:S01]  /*1c80*/  ISETP.GT.U32.AND P4, PT, R0.reuse, R27, PT ;  /* 0x0000001b0000720c */ /* 0x040fe20003f84070 */
[----:B------:R-:W-:Y:S02]  /*1c90*/  IMAD.MOV R30, RZ, RZ, -R30 ;  /* 0x000000ffff1e7224 */ /* 0x000fe400078e0a1e */
[----:B------:R-:W-:Y:S01]  /*1ca0*/  @!P2 IMAD.MOV R22, RZ, RZ, -R22 ;  /* 0x000000ffff16a224 */ /* 0x000fe200078e0a16 */
[C---:B------:R-:W-:Y:S01]  /*1cb0*/  ISETP.GT.U32.AND P2, PT, R0.reuse, R26, PT ;  /* 0x0000001a0000720c */ /* 0x040fe20003f44070 */
[----:B------:R-:W-:Y:S02]  /*1cc0*/  @!P6 IMAD.IADD R29, R29, 0x1, -R0 ;  /* 0x000000011d1de824 */ /* 0x000fe400078e0a00 */
[----:B------:R-:W-:Y:S02]  /*1cd0*/  IMAD R30, R0, R30, R31 ;  /* 0x0000001e001e7224 */ /* 0x000fe400078e021f */
[----:B------:R-:W-:Y:S01]  /*1ce0*/  IMAD.HI.U32 R31, R6, R33, RZ ;  /* 0x00000021061f7227 */ /* 0x000fe200078e00ff */
[----:B------:R-:W-:-:S03]  /*1cf0*/  ISETP.GT.U32.AND P6, PT, R0, R29, PT ;  /* 0x0000001d0000720c */ /* 0x000fc60003fc4070 */
[----:B------:R-:W-:Y:S02]  /*1d00*/  IMAD.MOV R31, RZ, RZ, -R31 ;  /* 0x000000ffff1f7224 */ /* 0x000fe400078e0a1f */
[--C-:B------:R-:W-:Y:S01]  /*1d10*/  @!P4 IMAD.IADD R27, R27, 0x1, -R0.reuse ;  /* 0x000000011b1bc824 */ /* 0x100fe200078e0a00 */
[C---:B------:R-:W-:Y:S01]  /*1d20*/  ISETP.GT.U32.AND P4, PT, R0.reuse, R30, PT ;  /* 0x0000001e0000720c */ /* 0x040fe20003f84070 */
[----:B------:R-:W-:Y:S02]  /*1d30*/  IMAD R31, R0, R31, R33 ;  /* 0x0000001f001f7224 */ /* 0x000fe400078e0221 */
[--C-:B------:R-:W-:Y:S01]  /*1d40*/  @!P2 IMAD.IADD R26, R26, 0x1, -R0.reuse ;  /* 0x000000011a1aa824 */ /* 0x100fe200078e0a00 */
[----:B------:R-:W-:Y:S01]  /*1d50*/  ISETP.GE.AND P2, PT, R35, RZ, PT ;  /* 0x000000ff2300720c */ /* 0x000fe20003f46270 */
[--C-:B------:R-:W-:Y:S01]  /*1d60*/  @!P5 IMAD.IADD R25, R25, 0x1, -R0.reuse ;  /* 0x000000011919d824 */ /* 0x100fe200078e0a00 */
[----:B------:R-:W-:Y:S01]  /*1d70*/  IABS R35, R40 ;  /* 0x0000002800237213 */ /* 0x000fe20000000000 */
[----:B------:R-:W-:Y:S01]  /*1d80*/  @!P6 IMAD.IADD R29, R29, 0x1, -R0 ;  /* 0x000000011d1de824 */ /* 0x000fe200078e0a00 */
[----:B------:R-:W-:Y:S01]  /*1d90*/  ISETP.GT.U32.AND P6, PT, R0, R31, PT ;  /* 0x0000001f0000720c */ /* 0x000fe20003fc4070 */
[----:B------:R-:W-:Y:S01]  /*1da0*/  @!P0 IMAD.MOV R23, RZ, RZ, -R23 ;  /* 0x000000ffff178224 */ /* 0x000fe200078e0a17 */
[----:B------:R-:W-:Y:S01]  /*1db0*/  ISETP.GE.AND P0, PT, R32, RZ, PT ;  /* 0x000000ff2000720c */ /* 0x000fe20003f06270 */
[----:B------:R-:W-:Y:S01]  /*1dc0*/  @!P3 IMAD.MOV R25, RZ, RZ, -R25 ;  /* 0x000000ffff19b224 */ /* 0x000fe200078e0a19 */
        /* <DEDUP_REMOVED lines=8> */
[C---:B------:R-:W-:Y:S02]  /*1e50*/  IMAD R32, R0.reuse, R32, R35 ;  /* 0x0000002000207224 */ /* 0x040fe400078e0223 */
[----:B------:R-:W-:Y:S02]  /*1e60*/  VIADD R38, R169, 0x1f ;  /* 0x0000001fa9267836 */ /* 0x000fe40000000000 */
[----:B------:R-:W-:Y:S01]  /*1e70*/  @!P6 IMAD.IADD R31, R31, 0x1, -R0 ;  /* 0x000000011f1fe824 */ /* 0x000fe200078e0a00 */
[----:B------:R-:W-:Y:S01]  /*1e80*/  ISETP.GT.U32.AND P6, PT, R0, R30, PT ;  /* 0x0000001e0000720c */ /* 0x000fe20003fc4070 */
[----:B------:R-:W-:-:S04]  /*1e90*/  IMAD.HI.U32 R34, R6, R39, RZ ;  /* 0x0000002706227227 */ /* 0x000fc800078e00ff */
[----:B------:R-:W-:Y:S01]  /*1ea0*/  @!P3 IMAD.IADD R28, R28, 0x1, -R0 ;  /* 0x000000011c1cb824 */ /* 0x000fe200078e0a00 */
[----:B------:R-:W-:Y:S01]  /*1eb0*/  ISETP.GE.AND P3, PT, R36, RZ, PT ;  /* 0x000000ff2400720c */ /* 0x000fe20003f66270 */
[C---:B------:R-:W-:Y:S01]  /*1ec0*/  IMAD R33, R0.reuse, R33, R37 ;  /* 0x0000002100217224 */ /* 0x040fe200078e0225 */
[----:B------:R-:W-:Y:S01]  /*1ed0*/  IABS R37, R38 ;  /* 0x0000002600257213 */ /* 0x000fe20000000000 */
[----:B------:R-:W-:Y:S01]  /*1ee0*/  @!P1 IMAD.MOV R26, RZ, RZ, -R26 ;  /* 0x000000ffff1a9224 */ /* 0x000fe200078e0a1a */
[C---:B------:R-:W-:Y:S01]  /*1ef0*/  ISETP.GT.U32.AND P1, PT, R0.reuse, R32, PT ;  /* 0x000000200000720c */ /* 0x040fe20003f24070 */
[----:B------:R-:W-:Y:S01]  /*1f00*/  @!P0 IMAD.MOV R27, RZ, RZ, -R27 ;  /* 0x000000ffff1b8224 */ /* 0x000fe200078e0a1b */
[C---:B------:R-:W-:Y:S01]  /*1f10*/  ISETP.GT.U32.AND P0, PT, R0.reuse, R31, PT ;  /* 0x0000001f0000720c */ /* 0x040fe20003f04070 */
[----:B------:R-:W-:Y:S02]  /*1f20*/  IMAD.MOV R34, RZ, RZ, -R34 ;  /* 0x000000ffff227224 */ /* 0x000fe400078e0a22 */
[----:B------:R-:W-:Y:S01]  /*1f30*/  @!P5 IMAD.MOV R28, RZ, RZ, -R28 ;  /* 0x000000ffff1cd224 */ /* 0x000fe200078e0a1c */
[C---:B------:R-:W-:Y:S01]  /*1f40*/  ISETP.GT.U32.AND P5, PT, R0.reuse, R33, PT ;  /* 0x000000210000720c */ /* 0x040fe20003fa4070 */
[----:B------:R-:W-:Y:S01]  /*1f50*/  IMAD R34, R0, R34, R39 ;  /* 0x0000002200227224 */ /* 0x000fe200078e0227 */
[----:B------:R-:W-:Y:S01]  /*1f60*/  IABS R39, R44 ;  /* 0x0000002c00277213 */ /* 0x000fe20000000000 */
[----:B------:R-:W-:-:S04]  /*1f70*/  IMAD.HI.U32 R35, R6, R37, RZ ;  /* 0x0000002506237227 */ /* 0x000fc800078e00ff */
[--C-:B------:R-:W-:Y:S01]  /*1f80*/  @!P6 IMAD.IADD R30, R30, 0x1, -R0.reuse ;  /* 0x000000011e1ee824 */ /* 0x100fe200078e0a00 */
[----:B------:R-:W-:Y:S01]  /*1f90*/  ISETP.GT.U32.AND P6, PT, R0, R34, PT ;  /* 0x000000220000720c */ /* 0x000fe20003fc4070 */
[----:B------:R-:W-:Y:S02]  /*1fa0*/  IMAD.MOV R35, RZ, RZ, -R35 ;  /* 0x000000ffff237224 */ /* 0x000fe400078e0a23 */
[--C-:B------:R-:W-:Y:S01]  /*1fb0*/  @!P0 IMAD.IADD R31, R31, 0x1, -R0.reuse ;  /* 0x000000011f1f8824 */ /* 0x100fe200078e0a00 */
[----:B------:R-:W-:Y:S01]  /*1fc0*/  ISETP.GE.AND P0, PT, R42, RZ, PT ;  /* 0x000000ff2a00720c */ /* 0x000fe20003f06270 */
[--C-:B------:R-:W-:Y:S01]  /*1fd0*/  @!P1 IMAD.IADD R32, R32, 0x1, -R0.reuse ;  /* 0x0000000120209824 */ /* 0x100fe200078e0a00 */
[----:B------:R-:W-:Y:S01]  /*1fe0*/  ISETP.GE.AND P1, PT, R43, RZ, PT ;  /* 0x000000ff2b00720c */ /* 0x000fe20003f26270 */
[C---:B------:R-:W-:Y:S02]  /*1ff0*/  IMAD R35, R0.reuse, R35, R37 ;  /* 0x0000002300237224 */ /* 0x040fe400078e0225 */
[--C-:B------:R-:W-:Y:S01]  /*2000*/  @!P5 IMAD.IADD R33, R33, 0x1, -R0.reuse ;  /* 0x000000012121d824 */ /* 0x100fe200078e0a00 */
[C---:B------:R-:W-:Y:S01]  /*2010*/  ISETP.GT.U32.AND P5, PT, R0.reuse, R32, PT ;  /* 0x000000200000720c */ /* 0x040fe20003fa4070 */
[----:B------:R-:W-:Y:S01]  /*2020*/  @!P4 IMAD.MOV R31, RZ, RZ, -R31 ;  /* 0x000000ffff1fc224 */ /* 0x000fe200078e0a1f */
[----:B------:R-:W-:Y:S01]  /*2030*/  ISETP.GT.U32.AND P4, PT, R0, R35, PT ;  /* 0x000000230000720c */ /* 0x000fe20003f84070 */
[----:B------:R-:W-:Y:S01]  /*2040*/  @!P2 IMAD.MOV R29, RZ, RZ, -R29 ;  /* 0x000000ffff1da224 */ /* 0x000fe200078e0a1d */
[----:B------:R-:W-:Y:S01]  /*2050*/  ISETP.GE.AND P2, PT, R40, RZ, PT ;  /* 0x000000ff2800720c */ /* 0x000fe20003f46270 */
[----:B------:R-:W-:Y:S01]  /*2060*/  @!P6 IMAD.IADD R34, R34, 0x1, -R0 ;  /* 0x000000012222e824 */ /* 0x000fe200078e0a00 */
[----:B------:R-:W-:Y:S01]  /*2070*/  ISETP.GT.U32.AND P6, PT, R0, R33, PT ;  /* 0x000000210000720c */ /* 0x000fe20003fc4070 */
[----:B------:R-:W-:-:S04]  /*2080*/  IMAD.HI.U32 R36, R6, R39, RZ ;  /* 0x0000002706247227 */ /* 0x000fc800078e00ff */
[----:B------:R-:W-:Y:S02]  /*2090*/  VIADD R42, R169, 0x1c ;  /* 0x0000001ca92a7836 */ /* 0x000fe40000000000 */
[----:B------:R-:W-:Y:S02]  /*20a0*/  IMAD.MOV R36, RZ, RZ, -R36 ;  /* 0x000000ffff247224 */ /* 0x000fe400078e0a24 */
[--C-:B------:R-:W-:Y:S01]  /*20b0*/  @!P5 IMAD.IADD R32, R32, 0x1, -R0.reuse ;  /* 0x000000012020d824 */ /* 0x100fe200078e0a00 */
[----:B------:R-:W-:Y:S01]  /*20c0*/  IABS R43, R42 ;  /* 0x0000002a002b7213 */ /* 0x000fe20000000000 */
[----:B------:R-:W-:Y:S01]  /*20d0*/  @!P4 IMAD.IADD R35, R35, 0x1, -R0 ;  /* 0x000000012323c824 */ /* 0x000fe200078e0a00 */
[----:B------:R-:W-:Y:S01]  /*20e0*/  ISETP.GE.AND P5, PT, R38, RZ, PT ;  /* 0x000000ff2600720c */ /* 0x000fe20003fa6270 */
[----:B------:R-:W-:Y:S01]  /*20f0*/  @!P3 IMAD.MOV R30, RZ, RZ, -R30 ;  /* 0x000000ffff1eb224 */ /* 0x000fe200078e0a1e */
[C---:B------:R-:W-:Y:S01]  /*2100*/  ISETP.GT.U32.AND P3, PT, R0.reuse, R34, PT ;  /* 0x000000220000720c */ /* 0x040fe20003f64070 */
[----:B------:R-:W-:-:S02]  /*2110*/  IMAD R36, R0, R36, R39 ;  /* 0x0000002400247224 */ /* 0x000fc400078e0227 */
[----:B------:R-:W-:Y:S01]  /*2120*/  @!P2 IMAD.MOV R32, RZ, RZ, -R32 ;  /* 0x000000ffff20a224 */ /* 0x000fe200078e0a20 */
[C---:B------:R-:W-:Y:S01]  /*2130*/  ISETP.GT.U32.AND P2, PT, R0.reuse, R35, PT ;  /* 0x000000230000720c */ /* 0x040fe20003f44070 */
[----:B------:R-:W-:Y:S02]  /*2140*/  VIADD R40, R169, 0x1d ;  /* 0x0000001da9287836 */ /* 0x000fe40000000000 */
[----:B------:R-:W-:Y:S01]  /*2150*/  @!P6 IMAD.IADD R33, R33, 0x1, -R0 ;  /* 0x000000012121e824 */ /* 0x000fe200078e0a00 */
[----:B------:R-:W-:Y:S01]  /*2160*/  ISETP.GT.U32.AND P6, PT, R0, R36, PT ;  /* 0x000000240000720c */ /* 0x000fe20003fc4070 */
[----:B------:R-:W-:Y:S01]  /*2170*/  IMAD.HI.U32 R38, R6, R43, RZ ;  /* 0x0000002b06267227 */ /* 0x000fe200078e00ff */
[----:B------:R-:W-:Y:S02]  /*2180*/  IABS R39, R40 ;  /* 0x0000002800277213 */ /* 0x000fe40000000000 */
[----:B------:R-:W-:Y:S01]  /*2190*/  ISETP.GE.AND P4, PT, R40, RZ, PT ;  /* 0x000000ff2800720c */ /* 0x000fe20003f86270 */
[----:B------:R-:W-:-:S02]  /*21a0*/  IMAD.MOV R38, RZ, RZ, -R38 ;  /* 0x000000ffff267224 */ /* 0x000fc400078e0a26 */
[----:B------:R-:W-:Y:S01]  /*21b0*/  @!P3 IMAD.IADD R34, R34, 0x1, -R0 ;  /* 0x000000012222b824 */ /* 0x000fe200078e0a00 */
[----:B------:R-:W-:Y:S01]  /*21c0*/  ISETP.GE.AND P3, PT, R44, RZ, PT ;  /* 0x000000ff2c00720c */ /* 0x000fe20003f66270 */
[----:B------:R-:W-:Y:S02]  /*21d0*/  IMAD R38, R0, R38, R43 ;  /* 0x0000002600267224 */ /* 0x000fe400078e022b */
[----:B------:R-:W-:-:S04]  /*21e0*/  IMAD.HI.U32 R37, R6, R39, RZ ;  /* 0x0000002706257227 */ /* 0x000fc800078e00ff */
[----:B------:R-:W-:Y:S02]  /*21f0*/  VIADD R44, R169, 0x1b ;  /* 0x0000001ba92c7836 */ /* 0x000fe40000000000 */
[--C-:B------:R-:W-:Y:S01]  /*2200*/  @!P2 IMAD.IADD R35, R35, 0x1, -R0.reuse ;  /* 0x000000012323a824 */ /* 0x100fe200078e0a00 */
[----:B------:R-:W-:Y:S01]  /*2210*/  ISETP.GT.U32.AND P2, PT, R0, R38, PT ;  /* 0x000000260000720c */ /* 0x000fe20003f44070 */
[----:B------:R-:W-:Y:S01]  /*2220*/  IMAD.MOV R37, RZ, RZ, -R37 ;  /* 0x000000ffff257224 */ /* 0x000fe200078e0a25 */
[----:B------:R-:W-:Y:S01]  /*2230*/  IABS R45, R44 ;  /* 0x0000002c002d7213 */ /* 0x000fe20000000000 */
[----:B------:R-:W-:Y:S02]  /*2240*/  @!P6 IMAD.IADD R36, R36, 0x1, -R0 ;  /* 0x000000012424e824 */ /* 0x000fe400078e0a00 */
[----:B------:R-:W-:Y:S02]  /*2250*/  IMAD R37, R0, R37, R39 ;  /* 0x0000002500257224 */ /* 0x000fe400078e0227 */
[----:B------:R-:W-:Y:S01]  /*2260*/  IMAD.HI.U32 R39, R6, R45, RZ ;  /* 0x0000002d06277227 */ /* 0x000fe200078e00ff */
[----:B------:R-:W-:-:S03]  /*2270*/  ISETP.GT.U32.AND P6, PT, R0, R36, PT ;  /* 0x000000240000720c */ /* 0x000fc60003fc4070 */
[----:B------:R-:W-:Y:S01]  /*2280*/  @!P0 IMAD.MOV R33, RZ, RZ, -R33 ;  /* 0x000000ffff218224 */ /* 0x000fe200078e0a21 */
[----:B------:R-:W-:Y:S01]  /*2290*/  ISETP.GT.U32.AND P0, PT, R0, R37, PT ;  /* 0x000000250000720c */ /* 0x000fe20003f04070 */
[----:B------:R-:W-:Y:S02]  /*22a0*/  IMAD.MOV R39, RZ, RZ, -R39 ;  /* 0x000000ffff277224 */ /* 0x000fe400078e0a27 */
[----:B------:R-:W-:Y:S02]  /*22b0*/  VIADD R40, R169, 0x1a ;  /* 0x0000001aa9287836 */ /* 0x000fe40000000000 */
[--C-:B------:R-:W-:Y:S02]  /*22c0*/  @!P2 IMAD.IADD R38, R38, 0x1, -R0.reuse ;  /* 0x000000012626a824 */ /* 0x100fe400078e0a00 */
[----:B------:R-:W-:Y:S01]  /*22d0*/  IMAD R39, R0, R39, R45 ;  /* 0x0000002700277224 */ /* 0x000fe200078e022d */
[----:B------:R-:W-:Y:S01]  /*22e0*/  IABS R45, R40 ;  /* 0x00000028002d7213 */ /* 0x000fe20000000000 */
[----:B------:R-:W-:Y:S01]  /*22f0*/  @!P6 IMAD.IADD R36, R36, 0x1, -R0 ;  /* 0x000000012424e824 */ /* 0x000fe200078e0a00 */
[----:B------:R-:W-:Y:S01]  /*2300*/  ISETP.GT.U32.AND P2, PT, R0, R38, PT ;  /* 0x000000260000720c */ /* 0x000fe20003f44070 */
[----:B------:R-:W-:Y:S01]  /*2310*/  @!P1 IMAD.MOV R34, RZ, RZ, -R34 ;  /* 0x000000ffff229224 */ /* 0x000fe200078e0a22 */
[----:B------:R-:W-:Y:S01]  /*2320*/  ISETP.GE.AND P1, PT, R42, RZ, PT ;  /* 0x000000ff2a00720c */ /* 0x000fe20003f26270 */
[----:B------:R-:W-:Y:S01]  /*2330*/  @!P5 IMAD.MOV R35, RZ, RZ, -R35 ;  /* 0x000000ffff23d224 */ /* 0x000fe200078e0a23 */
[----:B------:R-:W-:Y:S01]  /*2340*/  ISETP.GE.AND P5, PT, R40, RZ, PT ;  /* 0x000000ff2800720c */ /* 0x000fe20003fa6270 */
[----:B------:R-:W-:Y:S01]  /*2350*/  @!P0 IMAD.IADD R37, R37, 0x1, -R0 ;  /* 0x0000000125258824 */ /* 0x000fe200078e0a00 */
[----:B------:R-:W-:Y:S01]  /*2360*/  ISETP.GE.AND P6, PT, R44, RZ, PT ;  /* 0x000000ff2c00720c */ /* 0x000fe20003fc6270 */
[----:B------:R-:W-:Y:S01]  /*2370*/  @!P3 IMAD.MOV R36, RZ, RZ, -R36 ;  /* 0x000000ffff24b224 */ /* 0x000fe200078e0a24 */
[----:B------:R-:W-:Y:S01]  /*2380*/  ISETP.GT.U32.AND P3, PT, R0, R39, PT ;  /* 0x000000270000720c */ /* 0x000fe20003f64070 */
[----:B------:R-:W-:Y:S01]  /*2390*/  IMAD.HI.U32 R40, R6, R45, RZ ;  /* 0x0000002d06287227 */ /* 0x000fe200078e00ff */
[----:B------:R-:W-:-:S03]  /*23a0*/  ISETP.GT.U32.AND P0, PT, R0, R37, PT ;  /* 0x000000250000720c */ /* 0x000fc60003f04070 */
[----:B------:R-:W-:Y:S02]  /*23b0*/  VIADD R44, R169, 0x19 ;  /* 0x00000019a92c7836 */ /* 0x000fe40000000000 */
[----:B------:R-:W-:Y:S02]  /*23c0*/  IMAD.MOV R40, RZ, RZ, -R40 ;  /* 0x000000ffff287224 */ /* 0x000fe400078e0a28 */
[----:B------:R-:W-:Y:S01]  /*23d0*/  @!P2 IMAD.IADD R38, R38, 0x1, -R0 ;  /* 0x000000012626a824 */ /* 0x000fe200078e0a00 */
[----:B------:R-:W-:Y:S01]  /*23e0*/  IABS R47, R44 ;  /* 0x0000002c002f7213 */ /* 0x000fe20000000000 */
[----:B------:R-:W-:Y:S01]  /*23f0*/  IMAD R40, R0, R40, R45 ;  /* 0x0000002800287224 */ /* 0x000fe200078e022d */
[----:B------:R-:W-:Y:S01]  /*2400*/  ISETP.GE.AND P2, PT, R46, RZ, PT ;  /* 0x000000ff2e00720c */ /* 0x000fe20003f46270 */
[----:B------:R-:W-:Y:S02]  /*2410*/  @!P1 IMAD.MOV R38, RZ, RZ, -R38 ;  /* 0x000000ffff269224 */ /* 0x000fe400078e0a26 */
[----:B------:R-:W-:Y:S01]  /*2420*/  IMAD.HI.U32 R42, R6, R47, RZ ;  /* 0x0000002f062a7227 */ /* 0x000fe200078e00ff */
[----:B------:R-:W-:-:S03]  /*2430*/  ISETP.GT.U32.AND P1, PT, R0, R40, PT ;  /* 0x000000280000720c */ /* 0x000fc60003f24070 */
[----:B------:R-:W-:Y:S02]  /*2440*/  @!P3 IMAD.IADD R39, R39, 0x1, -R0 ;  /* 0x000000012727b824 */ /* 0x000fe400078e0a00 */
[----:B------:R-:W-:-:S03]  /*2450*/  IMAD.HI.U32 R43, R6, R49, RZ ;  /* 0x00000031062b7227 */ /* 0x000fc600078e00ff */
[----:B------:R-:W-:Y:S01]  /*2460*/  ISETP.GT.U32.AND P3, PT, R0, R39, PT ;  /* 0x000000270000720c */ /* 0x000fe20003f64070 */
[----:B------:R-:W-:Y:S02]  /*2470*/  IMAD.MOV R42, RZ, RZ, -R42 ;  /* 0x000000ffff2a7224 */ /* 0x000fe400078e0a2a */
[--C-:B------:R-:W-:Y:S01]  /*2480*/  @!P0 IMAD.IADD R37, R37, 0x1, -R0.reuse ;  /* 0x0000000125258824 */ /* 0x100fe200078e0a00 */
[----:B------:R-:W-:Y:S01]  /*2490*/  ISETP.GE.AND P0, PT, R44, RZ, PT ;  /* 0x000000ff2c00720c */ /* 0x000fe20003f06270 */
[----:B------:R-:W-:Y:S02]  /*24a0*/  IMAD.MOV R44, RZ, RZ, -R43 ;  /* 0x000000ffff2c7224 */ /* 0x000fe400078e0a2b */
[----:B------:R-:W-:Y:S02]  /*24b0*/  IMAD R43, R0, R42, R47 ;  /* 0x0000002a002b7224 */ /* 0x000fe400078e022f */
[----:B------:R-:W-:Y:S02]  /*24c0*/  VIADD R42, R169, 0x17 ;  /* 0x00000017a92a7836 */ /* 0x000fe40000000000 */
[----:B------:R-:W-:-:S02]  /*24d0*/  @!P1 IMAD.IADD R40, R40, 0x1, -R0 ;  /* 0x0000000128289824 */ /* 0x000fc400078e0a00 */
[----:B------:R-:W-:Y:S01]  /*24e0*/  @!P4 IMAD.MOV R37, RZ, RZ, -R37 ;  /* 0x000000ffff25c224 */ /* 0x000fe200078e0a25 */
[----:B------:R-:W-:Y:S01]  /*24f0*/  IABS R47, R42 ;  /* 0x0000002a002f7213 */ /* 0x000fe20000000000 */
[----:B------:R-:W-:Y:S01]  /*2500*/  @!P3 IMAD.IADD R39, R39, 0x1, -R0 ;  /* 0x000000012727b824 */ /* 0x000fe200078e0a00 */
[----:B------:R-:W-:Y:S01]  /*2510*/  ISETP.GE.AND P4, PT, R42, RZ, PT ;  /* 0x000000ff2a00720c */ /* 0x000fe20003f86270 */
[C---:B------:R-:W-:Y:S01]  /*2520*/  IMAD R45, R0.reuse, R44, R49 ;  /* 0x0000002c002d7224 */ /* 0x040fe200078e0231 */
[----:B------:R-:W-:Y:S01]  /*2530*/  ISETP.GT.U32.AND P1, PT, R0, R40, PT ;  /* 0x000000280000720c */ /* 0x000fe20003f24070 */
[----:B------:R-:W-:Y:S01]  /*2540*/  IMAD.HI.U32 R42, R6, R47, RZ ;  /* 0x0000002f062a7227 */ /* 0x000fe200078e00ff */
[----:B------:R-:W-:Y:S02]  /*2550*/  ISETP.GT.U32.AND P3, PT, R0, R43, PT ;  /* 0x0000002b0000720c */ /* 0x000fe40003f64070 */
[----:B------:R-:W-:Y:S01]  /*2560*/  IABS R49, R48 ;  /* 0x0000003000317213 */ /* 0x000fe20000000000 */
[----:B------:R-:W-:-:S02]  /*2570*/  IMAD.MOV R42, RZ, RZ, -R42 ;  /* 0x000000ffff2a7224 */ /* 0x000fc400078e0a2a */
[----:B------:R-:W-:Y:S01]  /*2580*/  @!P6 IMAD.MOV R39, RZ, RZ, -R39 ;  /* 0x000000ffff27e224 */ /* 0x000fe200078e0a27 */
[C---:B------:R-:W-:Y:S01]  /*2590*/  ISETP.GT.U32.AND P6, PT, R0.reuse, R45, PT ;  /* 0x0000002d0000720c */ /* 0x040fe20003fc4070 */
[----:B------:R-:W-:Y:S02]  /*25a0*/  IMAD R47, R0, R42, R47 ;  /* 0x0000002a002f7224 */ /* 0x000fe400078e022f */
[----:B------:R-:W-:-:S04]  /*25b0*/  IMAD.HI.U32 R46, R6, R51, RZ ;  /* 0x00000033062e7227 */ /* 0x000fc800078e00ff */
[--C-:B------:R-:W-:Y:S01]  /*25c0*/  @!P1 IMAD.IADD R40, R40, 0x1, -R0.reuse ;  /* 0x0000000128289824 */ /* 0x100fe200078e0a00 */
[----:B------:R-:W-:Y:S01]  /*25d0*/  ISETP.GT.U32.AND P1, PT, R0, R47, PT ;  /* 0x0000002f0000720c */ /* 0x000fe20003f24070 */
[----:B------:R-:W-:Y:S02]  /*25e0*/  @!P3 IMAD.IADD R43, R43, 0x1, -R0 ;  /* 0x000000012b2bb824 */ /* 0x000fe400078e0a00 */
[----:B------:R-:W-:-:S03]  /*25f0*/  IMAD.HI.U32 R44, R6, R49, RZ ;  /* 0x00000031062c7227 */ /* 0x000fc600078e00ff */
[C---:B------:R-:W-:Y:S01]  /*2600*/  ISETP.GT.U32.AND P3, PT, R0.reuse, R43, PT ;  /* 0x0000002b0000720c */ /* 0x040fe20003f64070 */
[----:B------:R-:W-:Y:S02]  /*2610*/  IMAD.MOV R46, RZ, RZ, -R46 ;  /* 0x000000ffff2e7224 */ /* 0x000fe400078e0a2e */
[----:B------:R-:W-:Y:S02]  /*2620*/  @!P6 IMAD.IADD R45, R45, 0x1, -R0 ;  /* 0x000000012d2de824 */ /* 0x000fe400078e0a00 */
[----:B------:R-:W-:Y:S02]  /*2630*/  IMAD.MOV R44, RZ, RZ, -R44 ;  /* 0x000000ffff2c7224 */ /* 0x000fe400078e0a2c */
[C---:B------:R-:W-:Y:S02]  /*2640*/  IMAD R51, R0.reuse, R46, R51 ;  /* 0x0000002e00337224 */ /* 0x040fe400078e0233 */
[----:B------:R-:W-:Y:S01]  /*2650*/  @!P1 IMAD.IADD R47, R47, 0x1, -R0 ;  /* 0x000000012f2f9824 */ /* 0x000fe200078e0a00 */
[C---:B------:R-:W-:Y:S01]  /*2660*/  ISETP.GT.U32.AND P1, PT, R0.reuse, R45, PT ;  /* 0x0000002d0000720c */ /* 0x040fe20003f24070 */
[C---:B------:R-:W-:Y:S01]  /*2670*/  IMAD R49, R0.reuse, R44, R49 ;  /* 0x0000002c00317224 */ /* 0x040fe200078e0231 */
[----:B------:R-:W-:Y:S01]  /*2680*/  ISETP.GT.U32.AND P6, PT, R0, R51, PT ;  /* 0x000000330000720c */ /* 0x000fe20003fc4070 */
[----:B------:R-:W-:-:S04]  /*2690*/  IMAD.HI.U32 R42, R6, R53, RZ ;  /* 0x00000035062a7227 */ /* 0x000fc800078e00ff */
[----:B------:R-:W-:Y:S02]  /*26a0*/  IMAD.MOV R42, RZ, RZ, -R42 ;  /* 0x000000ffff2a7224 */ /* 0x000fe400078e0a2a */
[--C-:B------:R-:W-:Y:S01]  /*26b0*/  @!P3 IMAD.IADD R43, R43, 0x1, -R0.reuse ;  /* 0x000000012b2bb824 */ /* 0x100fe200078e0a00 */
[C---:B------:R-:W-:Y:S01]  /*26c0*/  ISETP.GT.U32.AND P3, PT, R0.reuse, R49, PT ;  /* 0x000000310000720c */ /* 0x040fe20003f64070 */
[C---:B------:R-:W-:Y:S02]  /*26d0*/  IMAD R53, R0.reuse, R42, R53 ;  /* 0x0000002a00357224 */ /* 0x040fe400078e0235 */
[--C-:B------:R-:W-:Y:S02]  /*26e0*/  @!P1 IMAD.IADD R45, R45, 0x1, -R0.reuse ;  /* 0x000000012d2d9824 */ /* 0x100fe400078e0a00 */
[----:B------:R-:W-:Y:S01]  /*26f0*/  VIADD R58, R169, 0x11 ;  /* 0x00000011a93a7836 */ /* 0x000fe20000000000 */
[----:B------:R-:W-:Y:S01]  /*2700*/  ISETP.GT.U32.AND P1, PT, R0, R53, PT ;  /* 0x000000350000720c */ /* 0x000fe20003f24070 */
[----:B------:R-:W-:-:S02]  /*2710*/  @!P6 IMAD.IADD R51, R51, 0x1, -R0 ;  /* 0x000000013333e824 */ /* 0x000fc400078e0a00 */
[----:B------:R-:W-:Y:S01]  /*2720*/  IMAD.HI.U32 R42, R6, R57, RZ ;  /* 0x00000039062a7227 */ /* 0x000fe200078e00ff */
[----:B------:R-:W-:-:S03]  /*2730*/  IABS R59, R58 ;  /* 0x0000003a003b7213 */ /* 0x000fc60000000000 */
[----:B------:R-:W-:Y:S02]  /*2740*/  VIADD R60, R169, 0x10 ;  /* 0x00000010a93c7836 */ /* 0x000fe40000000000 */
[----:B------:R-:W-:-:S03]  /*2750*/  IMAD.HI.U32 R44, R6, R55, RZ ;  /* 0x00000037062c7227 */ /* 0x000fc600078e00ff */
[----:B------:R-:W-:Y:S01]  /*2760*/  IABS R61, R60 ;  /* 0x0000003c003d7213 */ /* 0x000fe20000000000 */
[----:B------:R-:W-:Y:S01]  /*2770*/  @!P3 IMAD.IADD R49, R49, 0x1, -R0 ;  /* 0x000000013131b824 */ /* 0x000fe200078e0a00 */
[C---:B------:R-:W-:Y:S01]  /*2780*/  ISETP.GT.U32.AND P3, PT, R0.reuse, R47, PT ;  /* 0x0000002f0000720c */ /* 0x040fe20003f64070 */
[----:B------:R-:W-:Y:S01]  /*2790*/  @!P5 IMAD.MOV R40, RZ, RZ, -R40 ;  /* 0x000000ffff28d224 */ /* 0x000fe200078e0a28 */
[C---:B------:R-:W-:Y:S01]  /*27a0*/  ISETP.GT.U32.AND P5, PT, R0.reuse, R51, PT ;  /* 0x000000330000720c */ /* 0x040fe20003fa4070 */
[----:B------:R-:W-:Y:S01]  /*27b0*/  IMAD.MOV R42, RZ, RZ, -R42 ;  /* 0x000000ffff2a7224 */ /* 0x000fe200078e0a2a */
[C---:B------:R-:W-:Y:S01]  /*27c0*/  ISETP.GT.U32.AND P6, PT, R0.reuse, R49, PT ;  /* 0x000000310000720c */ /* 0x040fe20003fc4070 */
[----:B------:R-:W-:Y:S02]  /*27d0*/  IMAD.MOV R44, RZ, RZ, -R44 ;  /* 0x000000ffff2c7224 */ /* 0x000fe400078e0a2c */
[----:B------:R-:W-:Y:S02]  /*27e0*/  IMAD R57, R0, R42, R57 ;  /* 0x0000002a00397224 */ /* 0x000fe400078e0239 */
[----:B------:R-:W-:-:S04]  /*27f0*/  IMAD.HI.U32 R42, R6, R59, RZ ;  /* 0x0000003b062a7227 */ /* 0x000fc800078e00ff */
[----:B------:R-:W-:Y:S02]  /*2800*/  IMAD R55, R0, R44, R55 ;  /* 0x0000002c00377224 */ /* 0x000fe400078e0237 */
[----:B------:R-:W-:Y:S01]  /*2810*/  @!P1 IMAD.IADD R53, R53, 0x1, -R0 ;  /* 0x0000000135359824 */ /* 0x000fe200078e0a00 */
[----:B------:R-:W-:Y:S01]  /*2820*/  ISETP.GE.AND P1, PT, R50, RZ, PT ;  /* 0x000000ff3200720c */ /* 0x000fe20003f26270 */
[----:B------:R-:W-:-:S04]  /*2830*/  IMAD.HI.U32 R44, R6, R61, RZ ;  /* 0x0000003d062c7227 */ /* 0x000fc800078e00ff */
[----:B------:R-:W-:Y:S02]  /*2840*/  IMAD.MOV R42, RZ, RZ, -R42 ;  /* 0x000000ffff2a7224 */ /* 0x000fe400078e0a2a */
[----:B------:R-:W-:Y:S02]  /*2850*/  IMAD.MOV R44, RZ, RZ, -R44 ;  /* 0x000000ffff2c7224 */ /* 0x000fe400078e0a2c */
[--C-:B------:R-:W-:Y:S01]  /*2860*/  @!P3 IMAD.IADD R47, R47, 0x1, -R0.reuse ;  /* 0x000000012f2fb824 */ /* 0x100fe200078e0a00 */
[C---:B------:R-:W-:Y:S01]  /*2870*/  ISETP.GT.U32.AND P3, PT, R0.reuse, R55, PT ;  /* 0x000000370000720c */ /* 0x040fe20003f64070 */
[----:B------:R-:W-:Y:S01]  /*2880*/  @!P5 IMAD.IADD R51, R51, 0x1, -R0 ;  /* 0x000000013333d824 */ /* 0x000fe200078e0a00 */
[C---:B------:R-:W-:Y:S01]  /*2890*/  ISETP.GT.U32.AND P5, PT, R0.reuse, R57, PT ;  /* 0x000000390000720c */ /* 0x040fe20003fa4070 */
[C---:B------:R-:W-:Y:S02]  /*28a0*/  IMAD R59, R0.reuse, R42, R59 ;  /* 0x0000002a003b7224 */ /* 0x040fe400078e023b */
[----:B------:R-:W-:-:S02]  /*28b0*/  IMAD R61, R0, R44, R61 ;  /* 0x0000002c003d7224 */ /* 0x000fc400078e023d */
[----:B------:R-:W-:Y:S01]  /*28c0*/  @!P4 IMAD.MOV R47, RZ, RZ, -R47 ;  /* 0x000000ffff2fc224 */ /* 0x000fe200078e0a2f */
[----:B------:R-:W-:Y:S01]  /*28d0*/  ISETP.GT.U32.AND P4, PT, R0, R59, PT ;  /* 0x0000003b0000720c */ /* 0x000fe20003f84070 */
[----:B------:R-:W-:Y:S02]  /*28e0*/  IMAD.MOV.U32 R44, RZ, RZ, R51 ;  /* 0x000000ffff2c7224 */ /* 0x000fe400078e0033 */
[----:B------:R-:W-:Y:S01]  /*28f0*/  @!P6 IMAD.IADD R49, R49, 0x1, -R0 ;  /* 0x000000013131e824 */ /* 0x000fe200078e0a00 */
[----:B------:R-:W-:Y:S01]  /*2900*/  ISETP.GE.AND P6, PT, R48, RZ, PT ;  /* 0x000000ff3000720c */ /* 0x000fe20003fc6270 */
[----:B------:R-:W-:Y:S01]  /*2910*/  @!P1 IMAD.MOV R44, RZ, RZ, -R44 ;  /* 0x000000ffff2c9224 */ /* 0x000fe200078e0a2c */
[C---:B------:R-:W-:Y:S01]  /*2920*/  ISETP.GT.U32.AND P1, PT, R0.reuse, R61, PT ;  /* 0x0000003d0000720c */ /* 0x040fe20003f24070 */
[----:B------:R-:W-:Y:S02]  /*2930*/  VIADD R48, R169, 0xf ;  /* 0x0000000fa9307836 */ /* 0x000fe40000000000 */
[----:B------:R-:W-:Y:S01]  /*2940*/  @!P0 IMAD.MOV R43, RZ, RZ, -R43 ;  /* 0x000000ffff2b8224 */ /* 0x000fe200078e0a2b */
[----:B------:R-:W-:Y:S01]  /*2950*/  ISETP.GT.U32.AND P0, PT, R0, R53, PT ;  /* 0x000000350000720c */ /* 0x000fe20003f04070 */
[--C-:B------:R-:W-:Y:S01]  /*2960*/  @!P3 IMAD.IADD R55, R55, 0x1, -R0.reuse ;  /* 0x000000013737b824 */ /* 0x100fe200078e0a00 */
[----:B------:R-:W-:Y:S01]  /*2970*/  IABS R63, R48 ;  /* 0x00000030003f7213 */ /* 0x000fe20000000000 */
[--C-:B------:R-:W-:Y:S01]  /*2980*/  @!P4 IMAD.IADD R59, R59, 0x1, -R0.reuse ;  /* 0x000000013b3bc824 */ /* 0x100fe200078e0a00 */
[----:B------:R-:W-:Y:S01]  /*2990*/  ISETP.GE.AND P3, PT, R52, RZ, PT ;  /* 0x000000ff3400720c */ /* 0x000fe20003f66270 */
[----:B------:R-:W-:Y:S01]  /*29a0*/  @!P5 IMAD.IADD R57, R57, 0x1, -R0 ;  /* 0x000000013939d824 */ /* 0x000fe200078e0a00 */
[----:B------:R-:W-:Y:S01]  /*29b0*/  ISETP.GE.AND P4, PT, R48, RZ, PT ;  /* 0x000000ff3000720c */ /* 0x000fe20003f86270 */
[----:B------:R-:W-:-:S03]  /*29c0*/  IMAD.HI.U32 R46, R6, R63, RZ ;  /* 0x0000003f062e7227 */ /* 0x000fc600078e00ff */
[C---:B------:R-:W-:Y:S01]  /*29d0*/  ISETP.GT.U32.AND P5, PT, R0.reuse, R57, PT ;  /* 0x000000390000720c */ /* 0x040fe20003fa4070 */
[----:B------:R-:W-:Y:S01]  /*29e0*/  @!P1 IMAD.IADD R61, R61, 0x1, -R0 ;  /* 0x000000013d3d9824 */ /* 0x000fe200078e0a00 */
[C---:B------:R-:W-:Y:S01]  /*29f0*/  ISETP.GT.U32.AND P1, PT, R0.reuse, R59, PT ;  /* 0x0000003b0000720c */ /* 0x040fe20003f24070 */
[----:B------:R-:W-:Y:S01]  /*2a00*/  @!P2 IMAD.MOV R45, RZ, RZ, -R45 ;  /* 0x000000ffff2da224 */ /* 0x000fe200078e0a2d */
[----:B------:R-:W-:Y:S01]  /*2a10*/  ISETP.GT.U32.AND P2, PT, R0, R55, PT ;  /* 0x000000370000720c */ /* 0x000fe20003f44070 */
[----:B------:R-:W-:Y:S02]  /*2a20*/  IMAD.MOV.U32 R42, RZ, RZ, R49 ;  /* 0x000000ffff2a7224 */ /* 0x000fe400078e0031 */
[----:B------:R-:W-:Y:S02]  /*2a30*/  IMAD.MOV R49, RZ, RZ, -R46 ;  /* 0x000000ffff317224 */ /* 0x000fe400078e0a2e */
[----:B------:R-:W-:Y:S01]  /*2a40*/  @!P0 IMAD.IADD R53, R53, 0x1, -R0 ;  /* 0x0000000135358824 */ /* 0x000fe200078e0a00 */
[----:B------:R-:W-:Y:S01]  /*2a50*/  ISETP.GE.AND P0, PT, R56, RZ, PT ;  /* 0x000000ff3800720c */ /* 0x000fe20003f06270 */
[----:B------:R-:W-:-:S02]  /*2a60*/  IMAD R49, R0, R49, R63 ;  /* 0x0000003100317224 */ /* 0x000fc400078e023f */
[----:B------:R-:W-:Y:S01]  /*2a70*/  @!P6 IMAD.MOV R42, RZ, RZ, -R42 ;  /* 0x000000ffff2ae224 */ /* 0x000fe200078e0a2a */
[----:B------:R-:W-:Y:S01]  /*2a80*/  ISETP.GE.AND P6, PT, R54, RZ, PT ;  /* 0x000000ff3600720c */ /* 0x000fe20003fc6270 */
[--C-:B------:R-:W-:Y:S01]  /*2a90*/  @!P1 IMAD.IADD R59, R59, 0x1, -R0.reuse ;  /* 0x000000013b3b9824 */ /* 0x100fe200078e0a00 */
[----:B------:R-:W-:Y:S01]  /*2aa0*/  ISETP.GT.U32.AND P1, PT, R0, R49, PT ;  /* 0x000000310000720c */ /* 0x000fe20003f24070 */
[----:B------:R-:W-:Y:S02]  /*2ab0*/  IMAD.MOV.U32 R46, RZ, RZ, R53 ;  /* 0x000000ffff2e7224 */ /* 0x000fe400078e0035 */
[----:B------:R-:W-:Y:S01]  /*2ac0*/  @!P2 IMAD.IADD R55, R55, 0x1, -R0 ;  /* 0x000000013737a824 */ /* 0x000fe200078e0a00 */
[----:B------:R-:W-:Y:S01]  /*2ad0*/  ISETP.GE.AND P2, PT, R58, RZ, PT ;  /* 0x000000ff3a00720c */ /* 0x000fe20003f46270 */
[----:B------:R-:W-:Y:S01]  /*2ae0*/  @!P3 IMAD.MOV R46, RZ, RZ, -R46 ;  /* 0x000000ffff2eb224 */ /* 0x000fe200078e0a2e */
[----:B------:R-:W-:Y:S01]  /*2af0*/  ISETP.GT.U32.AND P3, PT, R0, R61, PT ;  /* 0x0000003d0000720c */ /* 0x000fe20003f64070 */
[----:B------:R-:W-:Y:S01]  /*2b00*/  @!P5 IMAD.IADD R57, R57, 0x1, -R0 ;  /* 0x000000013939d824 */ /* 0x000fe200078e0a00 */
[----:B------:R-:W-:Y:S01]  /*2b10*/  ISETP.GE.AND P5, PT, R60, RZ, PT ;  /* 0x000000ff3c00720c */ /* 0x000fe20003fa6270 */
[----:B------:R-:W-:-:S02]  /*2b20*/  VIADD R51, R169, 0xe ;  /* 0x0000000ea9337836 */ /* 0x000fc40000000000 */
[----:B------:R-:W-:Y:S02]  /*2b30*/  IMAD.MOV.U32 R48, RZ, RZ, R55 ;  /* 0x000000ffff307224 */ /* 0x000fe400078e0037 */
[----:B------:R-:W-:Y:S02]  /*2b40*/  VIADD R52, R169, 0xd ;  /* 0x0000000da9347836 */ /* 0x000fe40000000000 */
[----:B------:R-:W-:Y:S02]  /*2b50*/  IMAD.MOV.U32 R50, RZ, RZ, R57 ;  /* 0x000000ffff327224 */ /* 0x000fe400078e0039 */
[----:B------:R-:W-:Y:S01]  /*2b60*/  @!P6 IMAD.MOV R48, RZ, RZ, -R48 ;  /* 0x000000ffff30e224 */ /* 0x000fe200078e0a30 */
[----:B------:R-:W-:Y:S01]  /*2b70*/  ISETP.GE.AND P6, PT, R51, RZ, PT ;  /* 0x000000ff3300720c */ /* 0x000fe20003fc6270 */
[----:B------:R-:W-:Y:S01]  /*2b80*/  @!P1 IMAD.IADD R49, R49, 0x1, -R0 ;  /* 0x0000000131319824 */ /* 0x000fe200078e0a00 */
[----:B------:R-:W-:Y:S01]  /*2b90*/  IABS R51, R51 ;  /* 0x0000003300337213 */ /* 0x000fe20000000000 */
[----:B------:R-:W-:Y:S01]  /*2ba0*/  @!P0 IMAD.MOV R50, RZ, RZ, -R50 ;  /* 0x000000ffff328224 */ /* 0x000fe200078e0a32 */
[----:B------:R-:W-:Y:S01]  /*2bb0*/  ISETP.GE.AND P0, PT, R52, RZ, PT ;  /* 0x000000ff3400720c */ /* 0x000fe20003f06270 */
[----:B------:R-:W-:Y:S01]  /*2bc0*/  @!P3 IMAD.IADD R61, R61, 0x1, -R0 ;  /* 0x000000013d3db824 */ /* 0x000fe200078e0a00 */
[----:B------:R-:W-:Y:S01]  /*2bd0*/  IABS R57, R52 ;  /* 0x0000003400397213 */ /* 0x000fe20000000000 */
[----:B------:R-:W-:Y:S01]  /*2be0*/  IMAD.MOV.U32 R52, RZ, RZ, R59 ;  /* 0x000000ffff347224 */ /* 0x000fe200078e003b */
[----:B------:R-:W-:Y:S01]  /*2bf0*/  ISETP.GT.U32.AND P1, PT, R0, R49, PT ;  /* 0x000000310000720c */ /* 0x000fe20003f24070 */
[----:B------:R-:W-:-:S02]  /*2c00*/  IMAD.MOV.U32 R59, RZ, RZ, R51 ;  /* 0x000000ffff3b7224 */ /* 0x000fc400078e0033 */
[C---:B------:R-:W-:Y:S02]  /*2c10*/  VIADD R55, R169.reuse, 0xb ;  /* 0x0000000ba9377836 */ /* 0x040fe40000000000 */
[----:B------:R-:W-:Y:S02]  /*2c20*/  VIADD R53, R169, 0xc ;  /* 0x0000000ca9357836 */ /* 0x000fe40000000000 */
[----:B------:R-:W-:Y:S01]  /*2c30*/  IMAD.MOV.U32 R54, RZ, RZ, R61 ;  /* 0x000000ffff367224 */ /* 0x000fe200078e003d */
[----:B------:R-:W-:Y:S01]  /*2c40*/  IABS R65, R55 ;  /* 0x0000003700417213 */ /* 0x000fe20000000000 */
[----:B------:R-:W-:Y:S01]  /*2c50*/  IMAD.MOV.U32 R61, RZ, RZ, R57 ;  /* 0x000000ffff3d7224 */ /* 0x000fe200078e0039 */
[----:B------:R-:W-:Y:S01]  /*2c60*/  ISETP.GE.AND P3, PT, R53, RZ, PT ;  /* 0x000000ff3500720c */ /* 0x000fe20003f66270 */
[----:B------:R-:W-:Y:S01]  /*2c70*/  IMAD.HI.U32 R51, R6, R59, RZ ;  /* 0x0000003b06337227 */ /* 0x000fe200078e00ff */
[----:B------:R-:W-:-:S03]  /*2c80*/  IABS R63, R53 ;  /* 0x00000035003f7213 */ /* 0x000fc60000000000 */
[----:B------:R-:W-:Y:S02]  /*2c90*/  VIADD R56, R169, 0xa ;  /* 0x0000000aa9387836 */ /* 0x000fe40000000000 */
[----:B------:R-:W-:Y:S02]  /*2ca0*/  IMAD.MOV R51, RZ, RZ, -R51 ;  /* 0x000000ffff337224 */ /* 0x000fe400078e0a33 */
[----:B------:R-:W-:Y:S01]  /*2cb0*/  IMAD.HI.U32 R53, R6, R61, RZ ;  /* 0x0000003d06357227 */ /* 0x000fe200078e00ff */
[----:B------:R-:W-:-:S03]  /*2cc0*/  IABS R67, R56 ;  /* 0x0000003800437213 */ /* 0x000fc60000000000 */
[----:B------:R-:W-:Y:S01]  /*2cd0*/  @!P5 IMAD.MOV R54, RZ, RZ, -R54 ;  /* 0x000000ffff36d224 */ /* 0x000fe200078e0a36 */
[----:B------:R-:W-:Y:S01]  /*2ce0*/  ISETP.GE.AND P5, PT, R56, RZ, PT ;  /* 0x000000ff3800720c */ /* 0x000fe20003fa6270 */
[----:B------:R-:W-:-:S04]  /*2cf0*/  IMAD.HI.U32 R56, R6, R65, RZ ;  /* 0x0000004106387227 */ /* 0x000fc800078e00ff */
[C---:B------:R-:W-:Y:S02]  /*2d00*/  IMAD R51, R0.reuse, R51, R59 ;  /* 0x0000003300337224 */ /* 0x040fe400078e023b */
[----:B------:R-:W-:Y:S02]  /*2d10*/  IMAD.MOV R53, RZ, RZ, -R53 ;  /* 0x000000ffff357224 */ /* 0x000fe400078e0a35 */
[----:B------:R-:W-:Y:S01]  /*2d20*/  @!P1 IMAD.IADD R49, R49, 0x1, -R0 ;  /* 0x0000000131319824 */ /* 0x000fe200078e0a00 */
[C---:B------:R-:W-:Y:S01]  /*2d30*/  ISETP.GT.U32.AND P1, PT, R0.reuse, R51, PT ;  /* 0x000000330000720c */ /* 0x040fe20003f24070 */
[----:B------:R-:W-:Y:S02]  /*2d40*/  IMAD.MOV R58, RZ, RZ, -R56 ;  /* 0x000000ffff3a7224 */ /* 0x000fe400078e0a38 */
[----:B------:R-:W-:Y:S02]  /*2d50*/  IMAD R53, R0, R53, R61 ;  /* 0x0000003500357224 */ /* 0x000fe400078e023d */
[----:B------:R-:W-:-:S02]  /*2d60*/  IMAD.MOV.U32 R56, RZ, RZ, R49 ;  /* 0x000000ffff387224 */ /* 0x000fc400078e0031 */
[----:B------:R-:W-:Y:S01]  /*2d70*/  @!P2 IMAD.MOV R52, RZ, RZ, -R52 ;  /* 0x000000ffff34a224 */ /* 0x000fe200078e0a34 */
[----:B------:R-:W-:Y:S01]  /*2d80*/  ISETP.GE.AND P2, PT, R55, RZ, PT ;  /* 0x000000ff3700720c */ /* 0x000fe20003f46270 */
[----:B------:R-:W-:Y:S01]  /*2d90*/  @!P4 IMAD.MOV R56, RZ, RZ, -R56 ;  /* 0x000000ffff38c224 */ /* 0x000fe200078e0a38 */
[----:B------:R-:W-:Y:S01]  /*2da0*/  ISETP.GT.U32.AND P4, PT, R0, R53, PT ;  /* 0x000000350000720c */ /* 0x000fe20003f84070 */
[----:B------:R-:W-:-:S04]  /*2db0*/  IMAD.HI.U32 R55, R6, R63, RZ ;  /* 0x0000003f06377227 */ /* 0x000fc800078e00ff */
[--C-:B------:R-:W-:Y:S02]  /*2dc0*/  @!P1 IMAD.IADD R51, R51, 0x1, -R0.reuse ;  /* 0x0000000133339824 */ /* 0x100fe400078e0a00 */
[----:B------:R-:W-:Y:S02]  /*2dd0*/  IMAD.MOV R55, RZ, RZ, -R55 ;  /* 0x000000ffff377224 */ /* 0x000fe400078e0a37 */
[----:B------:R-:W-:Y:S01]  /*2de0*/  VIADD R66, R169, 0x9 ;  /* 0x00000009a9427836 */ /* 0x000fe20000000000 */
[C---:B------:R-:W-:Y:S01]  /*2df0*/  ISETP.GT.U32.AND P1, PT, R0.reuse, R51, PT ;  /* 0x000000330000720c */ /* 0x040fe20003f24070 */
[----:B------:R-:W-:Y:S02]  /*2e00*/  IMAD R55, R0, R55, R63 ;  /* 0x0000003700377224 */ /* 0x000fe400078e023f */
[----:B------:R-:W-:Y:S01]  /*2e10*/  @!P4 IMAD.IADD R53, R53, 0x1, -R0 ;  /* 0x000000013535c824 */ /* 0x000fe200078e0a00 */
[----:B------:R-:W-:Y:S01]  /*2e20*/  IABS R59, R66 ;  /* 0x00000042003b7213 */ /* 0x000fe20000000000 */
[----:B------:R-:W-:-:S03]  /*2e30*/  IMAD.HI.U32 R57, R6, R67, RZ ;  /* 0x0000004306397227 */ /* 0x000fc600078e00ff */
[C---:B------:R-:W-:Y:S01]  /*2e40*/  ISETP.GT.U32.AND P4, PT, R0.reuse, R53, PT ;  /* 0x000000350000720c */ /* 0x040fe20003f84070 */
[C---:B------:R-:W-:Y:S02]  /*2e50*/  IMAD R49, R0.reuse, R58, R65 ;  /* 0x0000003a00317224 */ /* 0x040fe400078e0241 */
[----:B------:R-:W-:Y:S02]  /*2e60*/  VIADD R68, R169, 0x8 ;  /* 0x00000008a9447836 */ /* 0x000fe40000000000 */
[--C-:B------:R-:W-:Y:S01]  /*2e70*/  @!P1 IMAD.IADD R51, R51, 0x1, -R0.reuse ;  /* 0x0000000133339824 */ /* 0x100fe200078e0a00 */
[C---:B------:R-:W-:Y:S01]  /*2e80*/  ISETP.GT.U32.AND P1, PT, R0.reuse, R55, PT ;  /* 0x000000370000720c */ /* 0x040fe20003f24070 */
[C---:B------:R-:W-:Y:S01]  /*2e90*/  VIADD R70, R169.reuse, 0x7 ;  /* 0x00000007a9467836 */ /* 0x040fe20000000000 */
[----:B------:R-:W-:Y:S01]  /*2ea0*/  IABS R63, R68 ;  /* 0x00000044003f7213 */ /* 0x000fe20000000000 */
[----:B------:R-:W-:Y:S02]  /*2eb0*/  IMAD.MOV R57, RZ, RZ, -R57 ;  /* 0x000000ffff397224 */ /* 0x000fe400078e0a39 */
[----:B------:R-:W-:Y:S01]  /*2ec0*/  VIADD R72, R169, 0x6 ;  /* 0x00000006a9487836 */ /* 0x000fe20000000000 */
[----:B------:R-:W-:Y:S01]  /*2ed0*/  IABS R65, R70 ;  /* 0x0000004600417213 */ /* 0x000fe20000000000 */
[----:B------:R-:W-:Y:S01]  /*2ee0*/  @!P4 IMAD.IADD R53, R53, 0x1, -R0 ;  /* 0x000000013535c824 */ /* 0x000fe200078e0a00 */
[----:B------:R-:W-:Y:S01]  /*2ef0*/  ISETP.GT.U32.AND P4, PT, R0, R49, PT ;  /* 0x000000310000720c */ /* 0x000fe20003f84070 */
[----:B------:R-:W-:-:S02]  /*2f00*/  VIADD R74, R169, 0x5 ;  /* 0x00000005a94a7836 */ /* 0x000fc40000000000 */
[----:B------:R-:W-:-:S03]  /*2f10*/  IMAD.HI.U32 R58, R6, R59, RZ ;  /* 0x0000003b063a7227 */ /* 0x000fc600078e00ff */
[----:B------:R-:W-:Y:S01]  /*2f20*/  IABS R69, R74 ;  /* 0x0000004a00457213 */ /* 0x000fe20000000000 */
[----:B------:R-:W-:Y:S01]  /*2f30*/  IMAD R57, R0, R57, R67 ;  /* 0x0000003900397224 */ /* 0x000fe200078e0243 */
[----:B------:R-:W-:Y:S01]  /*2f40*/  IABS R67, R72 ;  /* 0x0000004800437213 */ /* 0x000fe20000000000 */
[----:B------:R-:W-:Y:S02]  /*2f50*/  IMAD.MOV R61, RZ, RZ, -R58 ;  /* 0x000000ffff3d7224 */ /* 0x000fe400078e0a3a */
[----:B------:R-:W-:-:S04]  /*2f60*/  IMAD.HI.U32 R58, R6, R63, RZ ;  /* 0x0000003f063a7227 */ /* 0x000fc800078e00ff */
[----:B------:R-:W-:-:S04]  /*2f70*/  IMAD.HI.U32 R60, R6, R65, RZ ;  /* 0x00000041063c7227 */ /* 0x000fc800078e00ff */
[----:B------:R-:W-:Y:S02]  /*2f80*/  IMAD R59, R0, R61, R59 ;  /* 0x0000003d003b7224 */ /* 0x000fe400078e023b */
[----:B------:R-:W-:-:S04]  /*2f90*/  IMAD.HI.U32 R62, R6, R67, RZ ;  /* 0x00000043063e7227 */ /* 0x000fc800078e00ff */
[----:B------:R-:W-:Y:S02]  /*2fa0*/  IMAD.MOV R61, RZ, RZ, -R58 ;  /* 0x000000ffff3d7224 */ /* 0x000fe400078e0a3a */
[----:B------:R-:W-:Y:S01]  /*2fb0*/  @!P1 IMAD.IADD R55, R55, 0x1, -R0 ;  /* 0x0000000137379824 */ /* 0x000fe200078e0a00 */
[----:B------:R-:W-:Y:S01]  /*2fc0*/  ISETP.GT.U32.AND P1, PT, R0, R57, PT ;  /* 0x000000390000720c */ /* 0x000fe20003f24070 */
[----:B------:R-:W-:-:S04]  /*2fd0*/  IMAD.HI.U32 R58, R6, R69, RZ ;  /* 0x00000045063a7227 */ /* 0x000fc800078e00ff */
[----:B------:R-:W-:Y:S02]  /*2fe0*/  IMAD.MOV R60, RZ, RZ, -R60 ;  /* 0x000000ffff3c7224 */ /* 0x000fe400078e0a3c */
[----:B------:R-:W-:Y:S02]  /*2ff0*/  IMAD.MOV R62, RZ, RZ, -R62 ;  /* 0x000000ffff3e7224 */ /* 0x000fe400078e0a3e */
[----:B------:R-:W-:Y:S01]  /*3000*/  @!P4 IMAD.IADD R49, R49, 0x1, -R0 ;  /* 0x000000013131c824 */ /* 0x000fe200078e0a00 */
[C---:B------:R-:W-:Y:S01]  /*3010*/  ISETP.GT.U32.AND P4, PT, R0.reuse, R55, PT ;  /* 0x000000370000720c */ /* 0x040fe20003f84070 */
[----:B------:R-:W-:Y:S02]  /*3020*/  IMAD.MOV R58, RZ, RZ, -R58 ;  /* 0x000000ffff3a7224 */ /* 0x000fe400078e0a3a */
[C---:B------:R-:W-:Y:S02]  /*3030*/  IMAD R61, R0.reuse, R61, R63 ;  /* 0x0000003d003d7224 */ /* 0x040fe400078e023f */
[----:B------:R-:W-:-:S02]  /*3040*/  IMAD R63, R0, R60, R65 ;  /* 0x0000003c003f7224 */ /* 0x000fc400078e0241 */
[C---:B------:R-:W-:Y:S02]  /*3050*/  IMAD R65, R0.reuse, R62, R67 ;  /* 0x0000003e00417224 */ /* 0x040fe400078e0243 */
[C---:B------:R-:W-:Y:S02]  /*3060*/  IMAD R67, R0.reuse, R58, R69 ;  /* 0x0000003a00437224 */ /* 0x040fe400078e0245 */
[----:B------:R-:W-:Y:S02]  /*3070*/  IMAD.MOV.U32 R58, RZ, RZ, R51 ;  /* 0x000000ffff3a7224 */ /* 0x000fe400078e0033 */
[----:B------:R-:W-:Y:S01]  /*3080*/  @!P4 IMAD.IADD R55, R55, 0x1, -R0 ;  /* 0x000000013737c824 */ /* 0x000fe200078e0a00 */
[C---:B------:R-:W-:Y:S01]  /*3090*/  ISETP.GT.U32.AND P4, PT, R0.reuse, R59, PT ;  /* 0x0000003b0000720c */ /* 0x040fe20003f84070 */
[----:B------:R-:W-:Y:S01]  /*30a0*/  @!P6 IMAD.MOV R58, RZ, RZ, -R58 ;  /* 0x000000ffff3ae224 */ /* 0x000fe200078e0a3a */
[----:B------:R-:W-:Y:S01]  /*30b0*/  ISETP.GT.U32.AND P6, PT, R0, R49, PT ;  /* 0x000000310000720c */ /* 0x000fe20003fc4070 */
[----:B------:R-:W-:-:S02]  /*30c0*/  @!P1 IMAD.IADD R57, R57, 0x1, -R0 ;  /* 0x0000000139399824 */ /* 0x000fc400078e0a00 */
[C---:B------:R-:W-:Y:S02]  /*30d0*/  VIADD R76, R169.reuse, 0x4 ;  /* 0x00000004a94c7836 */ /* 0x040fe40000000000 */
[C---:B------:R-:W-:Y:S01]  /*30e0*/  VIADD R77, R169.reuse, 0x3 ;  /* 0x00000003a94d7836 */ /* 0x040fe20000000000 */
[C---:B------:R-:W-:Y:S01]  /*30f0*/  ISETP.GT.U32.AND P1, PT, R0.reuse, R57, PT ;  /* 0x000000390000720c */ /* 0x040fe20003f24070 */
[C---:B------:R-:W-:Y:S01]  /*3100*/  VIADD R78, R169.reuse, 0x2 ;  /* 0x00000002a94e7836 */ /* 0x040fe20000000000 */
[----:B------:R-:W-:Y:S01]  /*3110*/  IABS R69, R76 ;  /* 0x0000004c00457213 */ /* 0x000fe20000000000 */
[----:B------:R-:W-:Y:S01]  /*3120*/  VIADD R79, R169, 0x1 ;  /* 0x00000001a94f7836 */ /* 0x000fe20000000000 */
[----:B------:R-:W-:Y:S01]  /*3130*/  IABS R71, R77 ;  /* 0x0000004d00477213 */ /* 0x000fe20000000000 */
[--C-:B------:R-:W-:Y:S01]  /*3140*/  @!P4 IMAD.IADD R59, R59, 0x1, -R0.reuse ;  /* 0x000000013b3bc824 */ /* 0x100fe200078e0a00 */
[C---:B------:R-:W-:Y:S01]  /*3150*/  ISETP.GT.U32.AND P4, PT, R0.reuse, R65, PT ;  /* 0x000000410000720c */ /* 0x040fe20003f84070 */
[----:B------:R-:W-:Y:S01]  /*3160*/  @!P6 IMAD.IADD R49, R49, 0x1, -R0 ;  /* 0x000000013131e824 */ /* 0x000fe200078e0a00 */
[----:B------:R-:W-:Y:S01]  /*3170*/  ISETP.GT.U32.AND P6, PT, R0, R61, PT ;  /* 0x0000003d0000720c */ /* 0x000fe20003fc4070 */
[----:B------:R-:W-:Y:S01]  /*3180*/  IMAD.HI.U32 R51, R6, R69, RZ ;  /* 0x0000004506337227 */ /* 0x000fe200078e00ff */
[----:B------:R-:W-:-:S02]  /*3190*/  IABS R73, R78 ;  /* 0x0000004e00497213 */ /* 0x000fc40000000000 */
[----:B------:R-:W-:Y:S01]  /*31a0*/  IABS R75, R79 ;  /* 0x0000004f004b7213 */ /* 0x000fe20000000000 */
[----:B------:R-:W-:Y:S01]  /*31b0*/  @!P1 IMAD.IADD R57, R57, 0x1, -R0 ;  /* 0x0000000139399824 */ /* 0x000fe200078e0a00 */
[----:B------:R-:W-:Y:S01]  /*31c0*/  ISETP.GT.U32.AND P1, PT, R0, R63, PT ;  /* 0x0000003f0000720c */ /* 0x000fe20003f24070 */
[----:B------:R-:W-:-:S04]  /*31d0*/  IMAD.HI.U32 R60, R6, R71, RZ ;  /* 0x00000047063c7227 */ /* 0x000fc800078e00ff */
[----:B------:R-:W-:-:S04]  /*31e0*/  IMAD.HI.U32 R62, R6, R73, RZ ;  /* 0x00000049063e7227 */ /* 0x000fc800078e00ff */
[--C-:B------:R-:W-:Y:S01]  /*31f0*/  @!P6 IMAD.IADD R61, R61, 0x1, -R0.reuse ;  /* 0x000000013d3de824 */ /* 0x100fe200078e0a00 */
[C---:B------:R-:W-:Y:S01]  /*3200*/  ISETP.GT.U32.AND P6, PT, R0.reuse, R67, PT ;  /* 0x000000430000720c */ /* 0x040fe20003fc4070 */
[----:B------:R-:W-:Y:S02]  /*3210*/  @!P4 IMAD.IADD R65, R65, 0x1, -R0 ;  /* 0x000000014141c824 */ /* 0x000fe400078e0a00 */
[----:B------:R-:W-:Y:S01]  /*3220*/  IMAD.MOV R51, RZ, RZ, -R51 ;  /* 0x000000ffff337224 */ /* 0x000fe200078e0a33 */
[C---:B------:R-:W-:Y:S01]  /*3230*/  ISETP.GT.U32.AND P4, PT, R0.reuse, R61, PT ;  /* 0x0000003d0000720c */ /* 0x040fe20003f84070 */
[----:B------:R-:W-:Y:S02]  /*3240*/  IMAD.MOV R60, RZ, RZ, -R60 ;  /* 0x000000ffff3c7224 */ /* 0x000fe400078e0a3c */
[----:B------:R-:W-:Y:S02]  /*3250*/  IMAD.MOV R62, RZ, RZ, -R62 ;  /* 0x000000ffff3e7224 */ /* 0x000fe400078e0a3e */
[----:B------:R-:W-:-:S02]  /*3260*/  IMAD R51, R0, R51, R69 ;  /* 0x0000003300337224 */ /* 0x000fc400078e0245 */
[C---:B------:R-:W-:Y:S02]  /*3270*/  IMAD R69, R0.reuse, R60, R71 ;  /* 0x0000003c00457224 */ /* 0x040fe400078e0247 */
[----:B------:R-:W-:Y:S02]  /*3280*/  IMAD R71, R0, R62, R73 ;  /* 0x0000003e00477224 */ /* 0x000fe400078e0249 */
[----:B------:R-:W-:-:S04]  /*3290*/  IMAD.HI.U32 R62, R6, R75, RZ ;  /* 0x0000004b063e7227 */ /* 0x000fc800078e00ff */
[----:B------:R-:W-:Y:S01]  /*32a0*/  @!P1 IMAD.IADD R63, R63, 0x1, -R0 ;  /* 0x000000013f3f9824 */ /* 0x000fe200078e0a00 */
[C---:B------:R-:W-:Y:S01]  /*32b0*/  ISETP.GT.U32.AND P1, PT, R0.reuse, R51, PT ;  /* 0x000000330000720c */ /* 0x040fe20003f24070 */
[----:B------:R-:W-:Y:S02]  /*32c0*/  IMAD.MOV.U32 R60, RZ, RZ, R53 ;  /* 0x000000ffff3c7224 */ /* 0x000fe400078e0035 */
[----:B------:R-:W-:Y:S02]  /*32d0*/  IMAD.MOV.U32 R73, RZ, RZ, R64 ;  /* 0x000000ffff497224 */ /* 0x000fe400078e0040 */
[----:B------:R-:W-:Y:S02]  /*32e0*/  IMAD.MOV R53, RZ, RZ, -R62 ;  /* 0x000000ffff357224 */ /* 0x000fe400078e0a3e */
[----:B------:R-:W-:Y:S02]  /*32f0*/  IMAD.MOV.U32 R62, RZ, RZ, R55 ;  /* 0x000000ffff3e7224 */ /* 0x000fe400078e0037 */
[----:B------:R-:W-:Y:S01]  /*3300*/  @!P0 IMAD.MOV R60, RZ, RZ, -R60 ;  /* 0x000000ffff3c8224 */ /* 0x000fe200078e0a3c */
[C---:B------:R-:W-:Y:S01]  /*3310*/  ISETP.GT.U32.AND P0, PT, R0.reuse, R59, PT ;  /* 0x0000003b0000720c */ /* 0x040fe20003f04070 */
[--C-:B------:R-:W-:Y:S01]  /*3320*/  @!P6 IMAD.IADD R67, R67, 0x1, -R0.reuse ;  /* 0x000000014343e824 */ /* 0x100fe200078e0a00 */
[C---:B------:R-:W-:Y:S01]  /*3330*/  ISETP.GT.U32.AND P6, PT, R0.reuse, R65, PT ;  /* 0x000000410000720c */ /* 0x040fe20003fc4070 */
[----:B------:R-:W-:Y:S01]  /*3340*/  @!P4 IMAD.IADD R61, R61, 0x1, -R0 ;  /* 0x000000013d3dc824 */ /* 0x000fe200078e0a00 */
[----:B------:R-:W-:Y:S01]  /*3350*/  ISETP.GT.U32.AND P4, PT, R0, R71, PT ;  /* 0x000000470000720c */ /* 0x000fe20003f84070 */
[----:B------:R-:W-:Y:S01]  /*3360*/  IMAD.HI.U32 R6, R6, R73, RZ ;  /* 0x0000004906067227 */ /* 0x000fe200078e00ff */
[----:B------:R-:W0:Y:S03]  /*3370*/  LDC R55, c[0x0][0x3ac] ;  /* 0x0000eb00ff377b82 */ /* 0x000e260000000800 */
[----:B------:R-:W-:Y:S01]  /*3380*/  @!P3 IMAD.MOV R62, RZ, RZ, -R62 ;  /* 0x000000ffff3eb224 */ /* 0x000fe200078e0a3e */
[----:B------:R-:W-:Y:S01]  /*3390*/  ISETP.GT.U32.AND P3, PT, R0, R63, PT ;  /* 0x0000003f0000720c */ /* 0x000fe20003f64070 */
[----:B------:R-:W-:-:S02]  /*33a0*/  IMAD.MOV R6, RZ, RZ, -R6 ;  /* 0x000000ffff067224 */ /* 0x000fc400078e0a06 */
[----:B------:R-:W-:Y:S02]  /*33b0*/  IMAD.MOV.U32 R64, RZ, RZ, R49 ;  /* 0x000000ffff407224 */ /* 0x000fe400078e0031 */
[----:B------:R-:W-:Y:S01]  /*33c0*/  @!P1 IMAD.IADD R51, R51, 0x1, -R0 ;  /* 0x0000000133339824 */ /* 0x000fe200078e0a00 */
[C---:B------:R-:W-:Y:S01]  /*33d0*/  ISETP.GT.U32.AND P1, PT, R0.reuse, R67, PT ;  /* 0x000000430000720c */ /* 0x040fe20003f24070 */
[C---:B------:R-:W-:Y:S02]  /*33e0*/  IMAD R49, R0.reuse, R53, R75 ;  /* 0x0000003500317224 */ /* 0x040fe400078e024b */
[----:B------:R-:W-:Y:S01]  /*33f0*/  IMAD R53, R0, R6, R73 ;  /* 0x0000000600357224 */ /* 0x000fe200078e0249 */
[----:B------:R-:W-:Y:S01]  /*3400*/  LOP3.LUT R6, R120, 0x3f, RZ, 0xc0, !PT ;  /* 0x0000003f78067812 */ /* 0x000fe200078ec0ff */
[----:B------:R-:W-:Y:S01]  /*3410*/  @!P2 IMAD.MOV R64, RZ, RZ, -R64 ;  /* 0x000000ffff40a224 */ /* 0x000fe200078e0a40 */
[C---:B------:R-:W-:Y:S01]  /*3420*/  ISETP.GT.U32.AND P2, PT, R0.reuse, R51, PT ;  /* 0x000000330000720c */ /* 0x040fe20003f44070 */
[--C-:B------:R-:W-:Y:S01]  /*3430*/  @!P0 IMAD.IADD R59, R59, 0x1, -R0.reuse ;  /* 0x000000013b3b8824 */ /* 0x100fe200078e0a00 */
[C---:B------:R-:W-:Y:S01]  /*3440*/  ISETP.GT.U32.AND P0, PT, R0.reuse, R69, PT ;  /* 0x000000450000720c */ /* 0x040fe20003f04070 */
[--C-:B------:R-:W-:Y:S01]  /*3450*/  @!P6 IMAD.IADD R65, R65, 0x1, -R0.reuse ;  /* 0x000000014141e824 */ /* 0x100fe200078e0a00 */
[C---:B------:R-:W-:Y:S01]  /*3460*/  ISETP.GT.U32.AND P6, PT, R0.reuse, R49, PT ;  /* 0x000000310000720c */ /* 0x040fe20003fc4070 */
[--C-:B------:R-:W-:Y:S01]  /*3470*/  @!P4 IMAD.IADD R71, R71, 0x1, -R0.reuse ;  /* 0x000000014747c824 */ /* 0x100fe200078e0a00 */
[----:B------:R-:W-:Y:S01]  /*3480*/  ISETP.GT.U32.AND P4, PT, R0, R53, PT ;  /* 0x000000350000720c */ /* 0x000fe20003f84070 */
[--C-:B------:R-:W-:Y:S01]  /*3490*/  @!P3 IMAD.IADD R63, R63, 0x1, -R0.reuse ;  /* 0x000000013f3fb824 */ /* 0x100fe200078e0a00 */
[----:B------:R-:W-:Y:S01]  /*34a0*/  ISETP.GE.AND P3, PT, R66, RZ, PT ;  /* 0x000000ff4200720c */ /* 0x000fe20003f66270 */
[----:B------:R-:W-:Y:S01]  /*34b0*/  @!P1 IMAD.IADD R67, R67, 0x1, -R0 ;  /* 0x0000000143439824 */ /* 0x000fe200078e0a00 */
[----:B------:R-:W-:Y:S01]  /*34c0*/  ISETP.GE.AND P1, PT, R68, RZ, PT ;  /* 0x000000ff4400720c */ /* 0x000fe20003f26270 */
[----:B------:R-:W-:-:S02]  /*34d0*/  IMAD.MOV.U32 R66, RZ, RZ, R57 ;  /* 0x000000ffff427224 */ /* 0x000fc400078e0039 */
[--C-:B------:R-:W-:Y:S01]  /*34e0*/  @!P2 IMAD.IADD R51, R51, 0x1, -R0.reuse ;  /* 0x000000013333a824 */ /* 0x100fe200078e0a00 */
[----:B------:R-:W-:Y:S01]  /*34f0*/  ISETP.GE.AND P2, PT, R70, RZ, PT ;  /* 0x000000ff4600720c */ /* 0x000fe20003f46270 */
[--C-:B------:R-:W-:Y:S01]  /*3500*/  @!P0 IMAD.IADD R69, R69, 0x1, -R0.reuse ;  /* 0x0000000145458824 */ /* 0x100fe200078e0a00 */
[----:B------:R-:W-:Y:S01]  /*3510*/  ISETP.GE.AND P0, PT, R72, RZ, PT ;  /* 0x000000ff4800720c */ /* 0x000fe20003f06270 */
[--C-:B------:R-:W-:Y:S02]  /*3520*/  @!P6 IMAD.IADD R49, R49, 0x1, -R0.reuse ;  /* 0x000000013131e824 */ /* 0x100fe400078e0a00 */
[----:B------:R-:W-:Y:S02]  /*3530*/  IMAD.MOV.U32 R68, RZ, RZ, R59 ;  /* 0x000000ffff447224 */ /* 0x000fe400078e003b */
[----:B------:R-:W-:Y:S01]  /*3540*/  @!P4 IMAD.IADD R53, R53, 0x1, -R0 ;  /* 0x000000013535c824 */ /* 0x000fe200078e0a00 */
[C---:B------:R-:W-:Y:S01]  /*3550*/  ISETP.GT.U32.AND P6, PT, R0.reuse, R49, PT ;  /* 0x000000310000720c */ /* 0x040fe20003fc4070 */
[----:B------:R-:W-:Y:S01]  /*3560*/  @!P5 IMAD.MOV R66, RZ, RZ, -R66 ;  /* 0x000000ffff42d224 */ /* 0x000fe200078e0a42 */
[C---:B------:R-:W-:Y:S01]  /*3570*/  ISETP.GT.U32.AND P5, PT, R0.reuse, R69, PT ;  /* 0x000000450000720c */ /* 0x040fe20003fa4070 */
[----:B------:R-:W-:Y:S01]  /*3580*/  @!P3 IMAD.MOV R68, RZ, RZ, -R68 ;  /* 0x000000ffff44b224 */ /* 0x000fe200078e0a44 */
[C---:B------:R-:W-:Y:S01]  /*3590*/  ISETP.GT.U32.AND P3, PT, R0.reuse, R71, PT ;  /* 0x000000470000720c */ /* 0x040fe20003f64070 */
[----:B------:R-:W-:Y:S01]  /*35a0*/  IMAD.MOV.U32 R70, RZ, RZ, R61 ;  /* 0x000000ffff467224 */ /* 0x000fe200078e003d */
[----:B------:R-:W-:Y:S01]  /*35b0*/  ISETP.GT.U32.AND P4, PT, R0, R53, PT ;  /* 0x000000350000720c */ /* 0x000fe20003f84070 */
[----:B------:R-:W-:-:S02]  /*35c0*/  IMAD.MOV.U32 R72, RZ, RZ, R63 ;  /* 0x000000ffff487224 */ /* 0x000fc400078e003f */
[----:B------:R-:W-:Y:S01]  /*35d0*/  @!P1 IMAD.MOV R70, RZ, RZ, -R70 ;  /* 0x000000ffff469224 */ /* 0x000fe200078e0a46 */
[----:B------:R-:W-:Y:S01]  /*35e0*/  ISETP.GE.AND P1, PT, R74, RZ, PT ;  /* 0x000000ff4a00720c */ /* 0x000fe20003f26270 */
[----:B------:R-:W-:Y:S01]  /*35f0*/  @!P2 IMAD.MOV R72, RZ, RZ, -R72 ;  /* 0x000000ffff48a224 */ /* 0x000fe200078e0a48 */
[----:B------:R-:W-:Y:S01]  /*3600*/  ISETP.GE.AND P2, PT, R76, RZ, PT ;  /* 0x000000ff4c00720c */ /* 0x000fe20003f46270 */
[----:B0-----:R-:W-:Y:S02]  /*3610*/  IMAD R6, R6, R55, RZ ;  /* 0x0000003706067224 */ /* 0x001fe400078e02ff */
[----:B------:R-:W-:Y:S02]  /*3620*/  IMAD.MOV.U32 R74, RZ, RZ, R65 ;  /* 0x000000ffff4a7224 */ /* 0x000fe400078e0041 */
[----:B------:R-:W-:Y:S01]  /*3630*/  @!P5 IMAD.IADD R69, R69, 0x1, -R0 ;  /* 0x000000014545d824 */ /* 0x000fe200078e0a00 */
[----:B------:R-:W-:Y:S01]  /*3640*/  SHF.R.S32.HI R173, RZ, 0x1f, R6 ;  /* 0x0000001fffad7819 */ /* 0x000fe20000011406 */
[--C-:B------:R-:W-:Y:S01]  /*3650*/  @!P3 IMAD.IADD R71, R71, 0x1, -R0.reuse ;  /* 0x000000014747b824 */ /* 0x100fe200078e0a00 */
[----:B------:R-:W-:Y:S01]  /*3660*/  ISETP.GE.AND P5, PT, R77, RZ, PT ;  /* 0x000000ff4d00720c */ /* 0x000fe20003fa6270 */
[--C-:B------:R-:W-:Y:S01]  /*3670*/  @!P6 IMAD.IADD R49, R49, 0x1, -R0.reuse ;  /* 0x000000013131e824 */ /* 0x100fe200078e0a00 */
[----:B------:R-:W-:Y:S01]  /*3680*/  SHF.L.U64.HI R173, R6, 0x1, R173 ;  /* 0x0000000106ad7819 */ /* 0x000fe200000102ad */
[----:B------:R-:W-:Y:S01]  /*3690*/  @!P4 IMAD.IADD R53, R53, 0x1, -R0 ;  /* 0x000000013535c824 */ /* 0x000fe200078e0a00 */
[----:B------:R-:W-:Y:S01]  /*36a0*/  ISETP.GE.AND P3, PT, R78, RZ, PT ;  /* 0x000000ff4e00720c */ /* 0x000fe20003f66270 */
[----:B------:R-:W-:Y:S01]  /*36b0*/  @!P0 IMAD.MOV R74, RZ, RZ, -R74 ;  /* 0x000000ffff4a8224 */ /* 0x000fe200078e0a4a */
[----:B------:R-:W-:Y:S01]  /*36c0*/  ISETP.NE.AND P0, PT, R41, RZ, PT ;  /* 0x000000ff2900720c */ /* 0x000fe20003f05270 */
[----:B------:R-:W-:Y:S01]  /*36d0*/  IMAD R0, R55, 0x40, R6 ;  /* 0x0000004037007824 */ /* 0x000fe200078e0206 */
[----:B------:R-:W-:Y:S01]  /*36e0*/  LOP3.LUT R41, RZ, R41, RZ, 0x33, !PT ;  /* 0x00000029ff297212 */ /* 0x000fe200078e33ff */
[----:B------:R-:W-:Y:S01]  /*36f0*/  IMAD.SHL.U32 R172, R6, 0x2, RZ ;  /* 0x0000000206ac7824 */ /* 0x000fe200078e00ff */
[----:B------:R-:W-:Y:S01]  /*3700*/  ISETP.GE.AND P6, PT, R79, RZ, PT ;  /* 0x000000ff4f00720c */ /* 0x000fe20003fc6270 */
[----:B------:R-:W-:Y:S01]  /*3710*/  IMAD.MOV.U32 R6, RZ, RZ, R51 ;  /* 0x000000ffff067224 */ /* 0x000fe200078e0033 */
[----:B------:R-:W-:Y:S01]  /*3720*/  SHF.R.S32.HI R175, RZ, 0x1f, R0 ;  /* 0x0000001fffaf7819 */ /* 0x000fe20000011400 */
[C---:B------:R-:W-:Y:S01]  /*3730*/  IMAD.SHL.U32 R174, R0.reuse, 0x2, RZ ;  /* 0x0000000200ae7824 */ /* 0x040fe200078e00ff */
[C---:B------:R-:W-:Y:S01]  /*3740*/  SEL R131, R41.reuse, R2, !P0 ;  /* 0x0000000229837207 */ /* 0x040fe20004000000 */
[----:B------:R-:W-:Y:S01]  /*3750*/  @!P2 IMAD.MOV R6, RZ, RZ, -R6 ;  /* 0x000000ffff06a224 */ /* 0x000fe200078e0a06 */
[C---:B------:R-:W-:Y:S01]  /*3760*/  SEL R129, R41.reuse, R3, !P0 ;  /* 0x0000000329817207 */ /* 0x040fe20004000000 */
[----:B------:R-:W-:Y:S01]  /*3770*/  IMAD.MOV.U32 R76, RZ, RZ, R69 ;  /* 0x000000ffff4c7224 */ /* 0x000fe200078e0045 */
[----:B------:R-:W-:Y:S01]  /*3780*/  SEL R127, R41, R4, !P0 ;  /* 0x00000004297f7207 */ /* 0x000fe20004000000 */
[----:B---3--:R-:W-:Y:S01]  /*3790*/  IMAD R131, R131, UR8, RZ ;  /* 0x0000000883837c24 */ /* 0x008fe2000f8e02ff */
[----:B------:R-:W-:Y:S01]  /*37a0*/  SHF.L.U64.HI R175, R0, 0x1, R175 ;  /* 0x0000000100af7819 */ /* 0x000fe200000102af */
[----:B------:R-:W-:Y:S01]  /*37b0*/  IMAD R129, R129, UR8, RZ ;  /* 0x0000000881817c24 */ /* 0x000fe2000f8e02ff */
[----:B------:R-:W-:Y:S01]  /*37c0*/  SEL R125, R41, R5, !P0 ;  /* 0x00000005297d7207 */ /* 0x000fe20004000000 */
[----:B------:R-:W-:Y:S01]  /*37d0*/  IMAD R127, R127, UR8, RZ ;  /* 0x000000087f7f7c24 */ /* 0x000fe2000f8e02ff */
[----:B------:R-:W-:Y:S01]  /*37e0*/  SEL R123, R41, R7, !P0 ;  /* 0x00000007297b7207 */ /* 0x000fe20004000000 */
[----:B------:R-:W-:Y:S01]  /*37f0*/  IMAD.WIDE R4, R129, 0x2, R174 ;  /* 0x0000000281047825 */ /* 0x000fe200078e02ae */
[----:B------:R-:W-:-:S02]  /*3800*/  SEL R121, R41, R8, !P0 ;  /* 0x0000000829797207 */ /* 0x000fc40004000000 */
[----:B------:R-:W-:Y:S01]  /*3810*/  SEL R188, R41, R6, !P0 ;  /* 0x0000000629bc7207 */ /* 0x000fe20004000000 */
[--C-:B------:R-:W-:Y:S01]  /*3820*/  IMAD.WIDE R6, R131, 0x2, R174.reuse ;  /* 0x0000000283067825 */ /* 0x100fe200078e02ae */
[C---:B------:R-:W-:Y:S02]  /*3830*/  SEL R119, R41.reuse, R9, !P0 ;  /* 0x0000000929777207 */ /* 0x040fe40004000000 */
[----:B------:R-:W-:Y:S01]  /*3840*/  SEL R117, R41, R10, !P0 ;  /* 0x0000000a29757207 */ /* 0x000fe20004000000 */
[----:B------:R-:W-:Y:S01]  /*3850*/  IMAD R125, R125, UR8, RZ ;  /* 0x000000087d7d7c24 */ /* 0x000fe2000f8e02ff */
[----:B------:R-:W-:Y:S01]  /*3860*/  SEL R115, R41, R11, !P0 ;  /* 0x0000000b29737207 */ /* 0x000fe20004000000 */
[--C-:B------:R-:W-:Y:S01]  /*3870*/  IMAD.WIDE R2, R127, 0x2, R174.reuse ;  /* 0x000000027f027825 */ /* 0x100fe200078e02ae */
[----:B------:R0:W-:Y:S01]  /*3880*/  STL.64 [R1+0x178], R6 ;  /* 0x0001780601007387 */ /* 0x0001e20000100a00 */
[----:B------:R-:W-:Y:S02]  /*3890*/  SEL R113, R41, R12, !P0 ;  /* 0x0000000c29717207 */ /* 0x000fe40004000000 */
[----:B------:R-:W-:Y:S01]  /*38a0*/  IMAD R123, R123, UR8, RZ ;  /* 0x000000087b7b7c24 */ /* 0x000fe2000f8e02ff */
[----:B------:R3:W-:Y:S01]  /*38b0*/  STL.64 [R1+0x168], R4 ;  /* 0x0001680401007387 */ /* 0x0007e20000100a00 */
[----:B------:R-:W-:Y:S01]  /*38c0*/  IMAD R121, R121, UR8, RZ ;  /* 0x0000000879797c24 */ /* 0x000fe2000f8e02ff */
[----:B------:R-:W-:Y:S01]  /*38d0*/  SEL R111, R41, R13, !P0 ;  /* 0x0000000d296f7207 */ /* 0x000fe20004000000 */
[----:B------:R-:W-:Y:S01]  /*38e0*/  IMAD R119, R119, UR8, RZ ;  /* 0x0000000877777c24 */ /* 0x000fe2000f8e02ff */
[----:B------:R1:W-:Y:S01]  /*38f0*/  STL.64 [R1+0x158], R2 ;  /* 0x0001580201007387 */ /* 0x0003e20000100a00 */
[----:B------:R-:W-:Y:S01]  /*3900*/  IMAD R117, R117, UR8, RZ ;  /* 0x0000000875757c24 */ /* 0x000fe2000f8e02ff */
[----:B------:R-:W-:Y:S01]  /*3910*/  SEL R167, R41, R14, !P0 ;  /* 0x0000000e29a77207 */ /* 0x000fe20004000000 */
[----:B------:R-:W-:Y:S01]  /*3920*/  IMAD R115, R115, UR8, RZ ;  /* 0x0000000873737c24 */ /* 0x000fe2000f8e02ff */
[----:B------:R-:W-:Y:S01]  /*3930*/  SEL R107, R41, R45, !P0 ;  /* 0x0000002d296b7207 */ /* 0x000fe20004000000 */
[----:B0-----:R-:W-:Y:S01]  /*3940*/  IMAD.WIDE R6, R125, 0x2, R174 ;  /* 0x000000027d067825 */ /* 0x001fe200078e02ae */
[----:B------:R-:W-:-:S02]  /*3950*/  SEL R106, R41, R47, !P0 ;  /* 0x0000002f296a7207 */ /* 0x000fc40004000000 */
[----:B------:R-:W-:Y:S01]  /*3960*/  SEL R105, R41, R42, !P0 ;  /* 0x0000002a29697207 */ /* 0x000fe20004000000 */
[--C-:B---3--:R-:W-:Y:S01]  /*3970*/  IMAD.WIDE R4, R123, 0x2, R174.reuse ;  /* 0x000000027b047825 */ /* 0x108fe200078e02ae */
[----:B------:R0:W-:Y:S01]  /*3980*/  STL.64 [R1+0x148], R6 ;  /* 0x0001480601007387 */ /* 0x0001e20000100a00 */
[----:B------:R-:W-:Y:S02]  /*3990*/  SEL R104, R41, R44, !P0 ;  /* 0x0000002c29687207 */ /* 0x000fe40004000000 */
[--C-:B-1----:R-:W-:Y:S01]  /*39a0*/  IMAD.WIDE R2, R121, 0x2, R174.reuse ;  /* 0x0000000279027825 */ /* 0x102fe200078e02ae */
[----:B------:R1:W-:Y:S01]  /*39b0*/  STL.64 [R1+0x138], R4 ;  /* 0x0001380401007387 */ /* 0x0003e20000100a00 */
[----:B------:R-:W-:Y:S02]  /*39c0*/  SEL R103, R41, R46, !P0 ;  /* 0x0000002e29677207 */ /* 0x000fe40004000000 */
        /* <DEDUP_REMOVED lines=9> */
[--C-:B-1----:R-:W-:Y:S01]  /*3a60*/  IMAD.WIDE R4, R117, 0x2, R174.reuse ;  /* 0x0000000275047825 */ /* 0x102fe200078e02ae */
[----:B------:R0:W-:Y:S01]  /*3a70*/  STL.64 [R1+0x118], R6 ;  /* 0x0001180601007387 */ /* 0x0001e20000100a00 */
[----:B------:R-:W-:Y:S02]  /*3a80*/  SEL R98, R41, R56, !P0 ;  /* 0x0000003829627207 */ /* 0x000fe40004000000 */
[--C-:B---3--:R-:W-:Y:S01]  /*3a90*/  IMAD.WIDE R2, R115, 0x2, R174.reuse ;  /* 0x0000000273027825 */ /* 0x108fe200078e02ae */
        /* <DEDUP_REMOVED lines=9> */
[----:B------:R-:W-:-:S02]  /*3b30*/  ISETP.GE.AND P4, PT, R169, RZ, PT ;  /* 0x000000ffa900720c */ /* 0x000fc40003f86270 */
[----:B------:R-:W-:Y:S01]  /*3b40*/  SEL R163, R41, R15, !P0 ;  /* 0x0000000f29a37207 */ /* 0x000fe20004000000 */
[--C-:B-1----:R-:W-:Y:S01]  /*3b50*/  IMAD.WIDE R4, R111, 0x2, R174.reuse ;  /* 0x000000026f047825 */ /* 0x102fe200078e02ae */
[----:B------:R-:W-:Y:S01]  /*3b60*/  STL.64 [R1+0xe8], R6 ;  /* 0x0000e80601007387 */ /* 0x000fe20000100a00 */
[----:B------:R-:W-:Y:S02]  /*3b70*/  SEL R159, R41, R16, !P0 ;  /* 0x00000010299f7207 */ /* 0x000fe40004000000 */
[--C-:B---3--:R-:W-:Y:S01]  /*3b80*/  IMAD.WIDE R2, R167, 0x2, R174.reuse ;  /* 0x00000002a7027825 */ /* 0x108fe200078e02ae */
[----:B------:R-:W-:Y:S01]  /*3b90*/  STL.64 [R1+0xd8], R4 ;  /* 0x0000d80401007387 */ /* 0x000fe20000100a00 */
[----:B------:R-:W-:Y:S02]  /*3ba0*/  SEL R155, R41, R17, !P0 ;  /* 0x00000011299b7207 */ /* 0x000fe40004000000 */
[----:B------:R-:W-:Y:S01]  /*3bb0*/  IMAD.WIDE R140, R107, 0x2, R174 ;  /* 0x000000026b8c7825 */ /* 0x000fe200078e02ae */
[----:B------:R-:W-:Y:S01]  /*3bc0*/  STL.64 [R1+0xc8], R2 ;  /* 0x0000c80201007387 */ /* 0x000fe20000100a00 */
[----:B------:R-:W-:-:S02]  /*3bd0*/  SEL R51, R41, R19, !P0 ;  /* 0x0000001329337207 */ /* 0x000fc40004000000 */
[--C-:B------:R-:W-:Y:S01]  /*3be0*/  IMAD.WIDE R138, R106, 0x2, R174.reuse ;  /* 0x000000026a8a7825 */ /* 0x100fe200078e02ae */
[----:B------:R0:W-:Y:S01]  /*3bf0*/  STL.64 [R1+0xb8], R140 ;  /* 0x0000b88c01007387 */ /* 0x0001e20000100a00 */
[----:B------:R-:W-:Y:S02]  /*3c00*/  SEL R55, R41, R21, !P0 ;  /* 0x0000001529377207 */ /* 0x000fe40004000000 */
[----:B------:R-:W-:Y:S01]  /*3c10*/  IMAD R104, R104, UR8, RZ ;  /* 0x0000000868687c24 */ /* 0x000fe2000f8e02ff */
[----:B------:R1:W-:Y:S01]  /*3c20*/  STL.64 [R1+0xa8], R138 ;  /* 0x0000a88a01007387 */ /* 0x0003e20000100a00 */
[--C-:B------:R-:W-:Y:S01]  /*3c30*/  IMAD.WIDE R136, R105, 0x2, R174.reuse ;  /* 0x0000000269887825 */ /* 0x100fe200078e02ae */
[C---:B------:R-:W-:Y:S02]  /*3c40*/  SEL R57, R41.reuse, R22, !P0 ;  /* 0x0000001629397207 */ /* 0x040fe40004000000 */
[----:B------:R-:W-:Y:S01]  /*3c50*/  SEL R59, R41, R23, !P0 ;  /* 0x00000017293b7207 */ /* 0x000fe20004000000 */
[----:B------:R-:W-:Y:S01]  /*3c60*/  IMAD R103, R103, UR8, RZ ;  /* 0x0000000867677c24 */ /* 0x000fe2000f8e02ff */
[----:B------:R3:W-:Y:S01]  /*3c70*/  STL.64 [R1+0x98], R136 ;  /* 0x0000988801007387 */ /* 0x0007e20000100a00 */
[----:B------:R-:W-:Y:S01]  /*3c80*/  IMAD R102, R102, UR8, RZ ;  /* 0x0000000866667c24 */ /* 0x000fe2000f8e02ff */
[C---:B------:R-:W-:Y:S01]  /*3c90*/  SEL R61, R41.reuse, R24, !P0 ;  /* 0x00000018293d7207 */ /* 0x040fe20004000000 */
[----:B0-----:R-:W-:Y:S01]  /*3ca0*/  IMAD.WIDE R140, R104, 0x2, R174 ;  /* 0x00000002688c7825 */ /* 0x001fe200078e02ae */
[----:B------:R-:W-:-:S02]  /*3cb0*/  SEL R63, R41, R25, !P0 ;  /* 0x00000019293f7207 */ /* 0x000fc40004000000 */
[----:B------:R-:W-:Y:S01]  /*3cc0*/  SEL R65, R41, R26, !P0 ;  /* 0x0000001a29417207 */ /* 0x000fe20004000000 */
[--C-:B-1----:R-:W-:Y:S01]  /*3cd0*/  IMAD.WIDE R138, R103, 0x2, R174.reuse ;  /* 0x00000002678a7825 */ /* 0x102fe200078e02ae */
[----:B------:R0:W-:Y:S01]  /*3ce0*/  STL.64 [R1+0x88], R140 ;  /* 0x0000888c01007387 */ /* 0x0001e20000100a00 */
[----:B------:R-:W-:Y:S02]  /*3cf0*/  SEL R69, R41, R28, !P0 ;  /* 0x0000001c29457207 */ /* 0x000fe40004000000 */
[----:B------:R-:W-:Y:S01]  /*3d00*/  IMAD R101, R101, UR8, RZ ;  /* 0x0000000865657c24 */ /* 0x000fe2000f8e02ff */
[----:B------:R1:W-:Y:S01]  /*3d10*/  STL.64 [R1+0x78], R138 ;  /* 0x0000788a01007387 */ /* 0x0003e20000100a00 */
[--C-:B---3--:R-:W-:Y:S01]  /*3d20*/  IMAD.WIDE R136, R102, 0x2, R174.reuse ;  /* 0x0000000266887825 */ /* 0x108fe200078e02ae */
[C---:B------:R-:W-:Y:S02]  /*3d30*/  SEL R73, R41.reuse, R30, !P0 ;  /* 0x0000001e29497207 */ /* 0x040fe40004000000 */
[----:B------:R-:W-:Y:S01]  /*3d40*/  SEL R75, R41, R31, !P0 ;  /* 0x0000001f294b7207 */ /* 0x000fe20004000000 */
[----:B------:R-:W-:Y:S01]  /*3d50*/  IMAD R100, R100, UR8, RZ ;  /* 0x0000000864647c24 */ /* 0x000fe2000f8e02ff */
[----:B------:R3:W-:Y:S01]  /*3d60*/  STL.64 [R1+0x68], R136 ;  /* 0x0000688801007387 */ /* 0x0007e20000100a00 */
[----:B------:R-:W-:Y:S01]  /*3d70*/  IMAD R99, R99, UR8, RZ ;  /* 0x0000000863637c24 */ /* 0x000fe2000f8e02ff */
[----:B------:R-:W-:Y:S01]  /*3d80*/  SEL R77, R41, R32, !P0 ;  /* 0x00000020294d7207 */ /* 0x000fe20004000000 */
[----:B0-----:R-:W-:Y:S01]  /*3d90*/  IMAD.WIDE R140, R101, 0x2, R174 ;  /* 0x00000002658c7825 */ /* 0x001fe200078e02ae */
[----:B------:R-:W-:-:S02]  /*3da0*/  SEL R79, R41, R33, !P0 ;  /* 0x00000021294f7207 */ /* 0x000fc40004000000 */
[C---:B------:R-:W-:Y:S01]  /*3db0*/  SEL R81, R41.reuse, R34, !P0 ;  /* 0x0000002229517207 */ /* 0x040fe20004000000 */
        /* <DEDUP_REMOVED lines=15> */
[----:B-1----:R-:W-:Y:S01]  /*3eb0*/  IMAD.WIDE R138, R97, 0x2, R174 ;  /* 0x00000002618a7825 */ /* 0x002fe200078e02ae */
[----:B------:R0:W-:Y:S01]  /*3ec0*/  STL.64 [R1+0x28], R140 ;  /* 0x0000288c01007387 */ /* 0x0001e20000100a00 */
[----:B------:R-:W-:Y:S02]  /*3ed0*/  SEL R248, R41, R62, !P0 ;  /* 0x0000003e29f87207 */ /* 0x000fe40004000000 */
[----:B------:R-:W-:Y:S01]  /*3ee0*/  IMAD.WIDE R122, R123, 0x2, R172 ;  /* 0x000000027b7a7825 */ /* 0x000fe200078e02ac */
[----:B------:R1:W-:Y:S01]  /*3ef0*/  STL.64 [R1+0x18], R138 ;  /* 0x0000188a01007387 */ /* 0x0003e20000100a00 */
[C---:B------:R-:W-:Y:S02]  /*3f00*/  SEL R244, R41.reuse, R64, !P0 ;  /* 0x0000004029f47207 */ /* 0x040fe40004000000 */
[----:B---3--:R-:W-:Y:S01]  /*3f10*/  IMAD.WIDE R136, R96, 0x2, R174 ;  /* 0x0000000260887825 */ /* 0x008fe200078e02ae */
[----:B------:R-:W-:-:S02]  /*3f20*/  SEL R240, R41, R66, !P0 ;  /* 0x0000004229f07207 */ /* 0x000fc40004000000 */
[----:B------:R-:W-:Y:S01]  /*3f30*/  SEL R234, R41, R68, !P0 ;  /* 0x0000004429ea7207 */ /* 0x000fe20004000000 */
[----:B------:R-:W-:Y:S01]  /*3f40*/  IMAD R109, R109, UR8, RZ ;  /* 0x000000086d6d7c24 */ /* 0x000fe2000f8e02ff */
[----:B------:R3:W-:Y:S01]  /*3f50*/  STL.64 [R1+0x8], R136 ;  /* 0x0000088801007387 */ /* 0x0007e20000100a00 */
[--C-:B0-----:R-:W-:Y:S01]  /*3f60*/  IMAD.WIDE R140, R129, 0x2, R172.reuse ;  /* 0x00000002818c7825 */ /* 0x101fe200078e02ac */
[C---:B------:R-:W-:Y:S02]  /*3f70*/  SEL R230, R41.reuse, R70, !P0 ;  /* 0x0000004629e67207 */ /* 0x040fe40004000000 */
[----:B------:R-:W-:Y:S01]  /*3f80*/  SEL R226, R41, R72, !P0 ;  /* 0x0000004829e27207 */ /* 0x000fe20004000000 */
[----:B-1----:R-:W-:Y:S01]  /*3f90*/  IMAD.WIDE R138, R127, 0x2, R172 ;  /* 0x000000027f8a7825 */ /* 0x002fe200078e02ac */
[----:B------:R-:W-:-:S03]  /*3fa0*/  SEL R222, R41, R74, !P0 ;  /* 0x0000004a29de7207 */ /* 0x000fc60004000000 */
[----:B------:R-:W-:Y:S01]  /*3fb0*/  IMAD.MOV.U32 R0, RZ, RZ, R67 ;  /* 0x000000ffff007224 */ /* 0x000fe200078e0043 */
[C---:B------:R-:W-:Y:S01]  /*3fc0*/  SEL R67, R41.reuse, R27, !P0 ;  /* 0x0000001b29437207 */ /* 0x040fe20004000000 */
[----:B------:R-:W-:Y:S01]  /*3fd0*/  IMAD.MOV.U32 R78, RZ, RZ, R71 ;  /* 0x000000ffff4e7224 */ /* 0x000fe200078e0047 */
[----:B------:R-:W-:Y:S01]  /*3fe0*/  SEL R71, R41, R29, !P0 ;  /* 0x0000001d29477207 */ /* 0x000fe20004000000 */
[----:B---3--:R-:W-:-:S04]  /*3ff0*/  IMAD.WIDE R136, R131, 0x2, R172 ;  /* 0x0000000283887825 */ /* 0x008fc800078e02ac */
[----:B------:R-:W-:Y:S01]  /*4000*/  IMAD.MOV.U32 R80, RZ, RZ, R49 ;  /* 0x000000ffff507224 */ /* 0x000fe200078e0031 */
[----:B------:R0:W-:Y:S01]  /*4010*/  STL.64 [R1+0x170], R136 ;  /* 0x0001708801007387 */ /* 0x0001e20000100a00 */
[----:B------:R-:W-:Y:S01]  /*4020*/  IMAD.MOV.U32 R82, RZ, RZ, R53 ;  /* 0x000000ffff527224 */ /* 0x000fe200078e0035 */
[C---:B------:R-:W-:Y:S01]  /*4030*/  SEL R49, R41.reuse, R18, !P0 ;  /* 0x0000001229317207 */ /* 0x040fe20004000000 */
[----:B------:R-:W-:Y:S01]  /*4040*/  @!P1 IMAD.MOV R0, RZ, RZ, -R0 ;  /* 0x000000ffff009224 */ /* 0x000fe200078e0a00 */
[----:B------:R-:W-:Y:S01]  /*4050*/  STL.64 [R1+0x160], R140 ;  /* 0x0001608c01007387 */ /* 0x000fe20000100a00 */
[----:B------:R-:W-:Y:S01]  /*4060*/  @!P5 IMAD.MOV R76, RZ, RZ, -R76 ;  /* 0x000000ffff4cd224 */ /* 0x000fe200078e0a4c */
[C---:B------:R-:W-:Y:S01]  /*4070*/  SEL R53, R41.reuse, R20, !P0 ;  /* 0x0000001429357207 */ /* 0x040fe20004000000 */
[----:B------:R-:W-:Y:S01]  /*4080*/  @!P3 IMAD.MOV R78, RZ, RZ, -R78 ;  /* 0x000000ffff4eb224 */ /* 0x000fe200078e0a4e */
[----:B------:R1:W-:Y:S01]  /*4090*/  STL.64 [R1+0x150], R138 ;  /* 0x0001508a01007387 */ /* 0x0003e20000100a00 */
[----:B------:R-:W-:Y:S01]  /*40a0*/  @!P6 IMAD.MOV R80, RZ, RZ, -R80 ;  /* 0x000000ffff50e224 */ /* 0x000fe200078e0a50 */
[C---:B------:R-:W-:Y:S01]  /*40b0*/  SEL R192, R41.reuse, R0, !P0 ;  /* 0x0000000029c07207 */ /* 0x040fe20004000000 */
[----:B------:R-:W-:Y:S01]  /*40c0*/  @!P4 IMAD.MOV R82, RZ, RZ, -R82 ;  /* 0x000000ffff52c224 */ /* 0x000fe200078e0a52 */
[----:B------:R-:W-:Y:S01]  /*40d0*/  SEL R184, R41, R76, !P0 ;  /* 0x0000004c29b87207 */ /* 0x000fe20004000000 */
[----:B0-----:R-:W-:Y:S01]  /*40e0*/  IMAD.WIDE R136, R125, 0x2, R172 ;  /* 0x000000027d887825 */ /* 0x001fe200078e02ac */
[----:B------:R-:W-:-:S02]  /*40f0*/  SEL R180, R41, R78, !P0 ;  /* 0x0000004e29b47207 */ /* 0x000fc40004000000 */
[----:B------:R-:W-:Y:S01]  /*4100*/  SEL R176, R41, R80, !P0 ;  /* 0x0000005029b07207 */ /* 0x000fe20004000000 */
[----:B------:R-:W-:Y:S01]  /*4110*/  IMAD R163, R163, UR8, RZ ;  /* 0x00000008a3a37c24 */ /* 0x000fe2000f8e02ff */
[----:B------:R0:W-:Y:S01]  /*4120*/  STL.64 [R1+0x140], R136 ;  /* 0x0001408801007387 */ /* 0x0001e20000100a00 */
[----:B------:R-:W-:Y:S01]  /*4130*/  SEL R0, R41, R82, !P0 ;  /* 0x0000005229007207 */ /* 0x000fe20004000000 */
[----:B-1----:R-:W-:Y:S01]  /*4140*/  IMAD.WIDE R138, R121, 0x2, R172 ;  /* 0x00000002798a7825 */ /* 0x002fe200078e02ac */
[----:B------:R-:W-:Y:S01]  /*4150*/  CS2R R140, SRZ ;  /* 0x00000000008c7805 */ /* 0x000fe2000001ff00 */
[----:B------:R1:W-:Y:S02]  /*4160*/  STL.64 [R1+0x130], R122 ;  /* 0x0001307a01007387 */ /* 0x0003e40000100a00 */
[----:B------:R-:W-:Y:S02]  /*4170*/  IMAD R159, R159, UR8, RZ ;  /* 0x000000089f9f7c24 */ /* 0x000fe4000f8e02ff */
[----:B------:R3:W-:Y:S01]  /*4180*/  STL.64 [R1+0x120], R138 ;  /* 0x0001208a01007387 */ /* 0x0007e20000100a00 */
[----:B------:R-:W-:-:S02]  /*4190*/  IMAD R155, R155, UR8, RZ ;  /* 0x000000089b9b7c24 */ /* 0x000fc4000f8e02ff */
[----:B------:R-:W-:Y:S02]  /*41a0*/  IMAD R49, R49, UR8, RZ ;  /* 0x0000000831317c24 */ /* 0x000fe4000f8e02ff */
[----:B0-----:R-:W-:-:S04]  /*41b0*/  IMAD.WIDE R136, R119, 0x2, R172 ;  /* 0x0000000277887825 */ /* 0x001fc800078e02ac */
[--C-:B-1----:R-:W-:Y:S01]  /*41c0*/  IMAD.WIDE R122, R117, 0x2, R172.reuse ;  /* 0x00000002757a7825 */ /* 0x102fe200078e02ac */
[----:B------:R0:W-:Y:S03]  /*41d0*/  STL.64 [R1+0x110], R136 ;  /* 0x0001108801007387 */ /* 0x0001e60000100a00 */
[----:B---3--:R-:W-:Y:S01]  /*41e0*/  IMAD.WIDE R138, R115, 0x2, R172 ;  /* 0x00000002738a7825 */ /* 0x008fe200078e02ac */
[----:B------:R1:W-:Y:S03]  /*41f0*/  STL.64 [R1+0x100], R122 ;  /* 0x0001007a01007387 */ /* 0x0003e60000100a00 */
[----:B------:R-:W-:Y:S01]  /*4200*/  IMAD R51, R51, UR8, RZ ;  /* 0x0000000833337c24 */ /* 0x000fe2000f8e02ff */
[----:B------:R3:W-:Y:S01]  /*4210*/  STL.64 [R1+0xf0], R138 ;  /* 0x0000f08a01007387 */ /* 0x0007e20000100a00 */
[----:B------:R-:W-:-:S02]  /*4220*/  IMAD R53, R53, UR8, RZ ;  /* 0x0000000835357c24 */ /* 0x000fc4000f8e02ff */
[----:B------:R-:W-:Y:S02]  /*4230*/  IMAD R55, R55, UR8, RZ ;  /* 0x0000000837377c24 */ /* 0x000fe4000f8e02ff */
[----:B0-----:R-:W-:Y:S01]  /*4240*/  IMAD.WIDE R136, R113, 0x2, R172 ;  /* 0x0000000271887825 */ /* 0x001fe200078e02ac */
[----:B------:R-:W-:-:S03]  /*4250*/  LOP3.LUT R113, R120, 0x4, RZ, 0xc0, !PT ;  /* 0x0000000478717812 */ /* 0x000fc600078ec0ff */
[--C-:B-1----:R-:W-:Y:S01]  /*4260*/  IMAD.WIDE R122, R111, 0x2, R172.reuse ;  /* 0x000000026f7a7825 */ /* 0x102fe200078e02ac */
[----:B------:R0:W-:Y:S03]  /*4270*/  STL.64 [R1+0xe0], R136 ;  /* 0x0000e08801007387 */ /* 0x0001e60000100a00 */
[----:B---3--:R-:W-:Y:S01]  /*4280*/  IMAD.WIDE R138, R107, 0x2, R172 ;  /* 0x000000026b8a7825 */ /* 0x008fe200078e02ac */
[----:B------:R1:W-:Y:S03]  /*4290*/  STL.64 [R1+0xd0], R122 ;  /* 0x0000d07a01007387 */ /* 0x0003e60000100a00 */
[----:B------:R-:W-:Y:S02]  /*42a0*/  IMAD R57, R57, UR8, RZ ;  /* 0x0000000839397c24 */ /* 0x000fe4000f8e02ff */
[----:B------:R-:W-:-:S02]  /*42b0*/  IMAD R59, R59, UR8, RZ ;  /* 0x000000083b3b7c24 */ /* 0x000fc4000f8e02ff */
[----:B------:R-:W-:Y:S02]  /*42c0*/  IMAD R61, R61, UR8, RZ ;  /* 0x000000083d3d7c24 */ /* 0x000fe4000f8e02ff */
[----:B0-----:R-:W-:-:S04]  /*42d0*/  IMAD.WIDE R136, R106, 0x2, R172 ;  /* 0x000000026a887825 */ /* 0x001fc800078e02ac */
[----:B-1----:R-:W-:-:S04]  /*42e0*/  IMAD.WIDE R122, R109, 0x2, R172 ;  /* 0x000000026d7a7825 */ /* 0x002fc800078e02ac */
[----:B------:R-:W-:Y:S01]  /*42f0*/  IMAD.WIDE R106, R104, 0x2, R172 ;  /* 0x00000002686a7825 */ /* 0x000fe200078e02ac */
[----:B------:R0:W-:Y:S03]  /*4300*/  STL.64 [R1+0xc0], R122 ;  /* 0x0000c07a01007387 */ /* 0x0001e60000100a00 */
[----:B------:R-:W-:Y:S01]  /*4310*/  IMAD R63, R63, UR8, RZ ;  /* 0x000000083f3f7c24 */ /* 0x000fe2000f8e02ff */
[----:B------:R1:W-:Y:S01]  /*4320*/  STL.64 [R1+0xb0], R138 ;  /* 0x0000b08a01007387 */ /* 0x0003e20000100a00 */
[----:B------:R-:W-:Y:S02]  /*4330*/  IMAD R65, R65, UR8, RZ ;  /* 0x0000000841417c24 */ /* 0x000fe4000f8e02ff */
[----:B------:R-:W-:Y:S01]  /*4340*/  IMAD R67, R67, UR8, RZ ;  /* 0x0000000843437c24 */ /* 0x000fe2000f8e02ff */
[----:B------:R3:W-:Y:S01]  /*4350*/  STL.64 [R1+0xa0], R136 ;  /* 0x0000a08801007387 */ /* 0x0007e20000100a00 */
[----:B------:R-:W-:-:S02]  /*4360*/  IMAD R69, R69, UR8, RZ ;  /* 0x0000000845457c24 */ /* 0x000fc4000f8e02ff */
[----:B------:R-:W-:Y:S02]  /*4370*/  IMAD R71, R71, UR8, RZ ;  /* 0x0000000847477c24 */ /* 0x000fe4000f8e02ff */
[----:B0-----:R-:W-:Y:S01]  /*4380*/  IMAD.WIDE R122, R105, 0x2, R172 ;  /* 0x00000002697a7825 */ /* 0x001fe200078e02ac */
[----:B-1----:R-:W-:-:S03]  /*4390*/  CS2R R138, SRZ ;  /* 0x00000000008a7805 */ /* 0x002fc6000001ff00 */
[--C-:B------:R-:W-:Y:S01]  /*43a0*/  IMAD.WIDE R104, R103, 0x2, R172.reuse ;  /* 0x0000000267687825 */ /* 0x100fe200078e02ac */
[----:B------:R0:W-:Y:S01]  /*43b0*/  STL.64 [R1+0x90], R122 ;  /* 0x0000907a01007387 */ /* 0x0001e20000100a00 */
[----:B---3--:R-:W-:Y:S02]  /*43c0*/  CS2R R136, SRZ ;  /* 0x0000000000887805 */ /* 0x008fe4000001ff00 */
[----:B------:R-:W-:Y:S01]  /*43d0*/  IMAD.WIDE R102, R102, 0x2, R172 ;  /* 0x0000000266667825 */ /* 0x000fe200078e02ac */
[----:B------:R1:W-:Y:S03]  /*43e0*/  STL.64 [R1+0x80], R106 ;  /* 0x0000806a01007387 */ /* 0x0003e60000100a00 */
[----:B------:R-:W-:Y:S01]  /*43f0*/  IMAD R73, R73, UR8, RZ ;  /* 0x0000000849497c24 */ /* 0x000fe2000f8e02ff */
[----:B------:R3:W-:Y:S01]  /*4400*/  STL.64 [R1+0x70], R104 ;  /* 0x0000706801007387 */ /* 0x0007e20000100a00 */
[----:B------:R-:W-:-:S02]  /*4410*/  IMAD R75, R75, UR8, RZ ;  /* 0x000000084b4b7c24 */ /* 0x000fc4000f8e02ff */
[----:B------:R-:W-:Y:S01]  /*4420*/  IMAD R77, R77, UR8, RZ ;  /* 0x000000084d4d7c24 */ /* 0x000fe2000f8e02ff */
[----:B------:R2:W-:Y:S01]  /*4430*/  STL.64 [R1+0x60], R102 ;  /* 0x0000606601007387 */ /* 0x0005e20000100a00 */
[----:B------:R-:W-:Y:S01]  /*4440*/  IMAD R79, R79, UR8, RZ ;  /* 0x000000084f4f7c24 */ /* 0x000fe2000f8e02ff */
[----:B0-----:R-:W-:Y:S01]  /*4450*/  CS2R R122, SRZ ;  /* 0x00000000007a7805 */ /* 0x001fe2000001ff00 */
[----:B------:R-:W-:Y:S02]  /*4460*/  IMAD R81, R81, UR8, RZ ;  /* 0x0000000851517c24 */ /* 0x000fe4000f8e02ff */
[----:B-1----:R-:W-:-:S04]  /*4470*/  IMAD.WIDE R106, R101, 0x2, R172 ;  /* 0x00000002656a7825 */ /* 0x002fc800078e02ac */
[--C-:B---3--:R-:W-:Y:S01]  /*4480*/  IMAD.WIDE R104, R100, 0x2, R172.reuse ;  /* 0x0000000264687825 */ /* 0x108fe200078e02ac */
[----:B------:R0:W-:Y:S03]  /*4490*/  STL.64 [R1+0x50], R106 ;  /* 0x0000506a01007387 */ /* 0x0001e60000100a00 */
[----:B--2---:R-:W-:Y:S01]  /*44a0*/  IMAD.WIDE R102, R99, 0x2, R172 ;  /* 0x0000000263667825 */ /* 0x004fe200078e02ac */
[----:B------:R1:W-:Y:S03]  /*44b0*/  STL.64 [R1+0x40], R104 ;  /* 0x0000406801007387 */ /* 0x0003e60000100a00 */
[----:B------:R-:W-:Y:S01]  /*44c0*/  IMAD R83, R83, UR8, RZ ;  /* 0x0000000853537c24 */ /* 0x000fe2000f8e02ff */
[----:B------:R2:W-:Y:S01]  /*44d0*/  STL.64 [R1+0x30], R102 ;  /* 0x0000306601007387 */ /* 0x0005e20000100a00 */
[----:B------:R-:W-:-:S02]  /*44e0*/  IMAD R85, R85, UR8, RZ ;  /* 0x0000000855557c24 */ /* 0x000fc4000f8e02ff */
[----:B------:R-:W-:Y:S01]  /*44f0*/  IMAD R87, R87, UR8, RZ ;  /* 0x0000000857577c24 */ /* 0x000fe2000f8e02ff */
[C---:B0-----:R-:W-:Y:S01]  /*4500*/  LOP3.LUT R107, R170.reuse, 0x5c, RZ, 0xfc, !PT ;  /* 0x0000005caa6b7812 */ /* 0x041fe200078efcff */
[----:B------:R-:W-:Y:S01]  /*4510*/  IMAD R89, R89, UR8, RZ ;  /* 0x0000000859597c24 */ /* 0x000fe2000f8e02ff */
[C---:B------:R-:W-:Y:S01]  /*4520*/  LOP3.LUT R106, R170.reuse, 0x58, RZ, 0xfc, !PT ;  /* 0x00000058aa6a7812 */ /* 0x040fe200078efcff */
[----:B------:R-:W-:Y:S01]  /*4530*/  IMAD R91, R91, UR8, RZ ;  /* 0x000000085b5b7c24 */ /* 0x000fe2000f8e02ff */
[C---:B-1----:R-:W-:Y:S01]  /*4540*/  LOP3.LUT R104, R170.reuse, 0x50, RZ, 0xfc, !PT ;  /* 0x00000050aa687812 */ /* 0x042fe200078efcff */
[----:B------:R-:W-:Y:S01]  /*4550*/  IMAD R93, R93, UR8, RZ ;  /* 0x000000085d5d7c24 */ /* 0x000fe2000f8e02ff */
[----:B------:R-:W-:Y:S01]  /*4560*/  LOP3.LUT R105, R170, 0x54, RZ, 0xfc, !PT ;  /* 0x00000054aa697812 */ /* 0x000fe200078efcff */
[----:B------:R-:W-:Y:S01]  /*4570*/  IMAD R248, R248, UR8, RZ ;  /* 0x00000008f8f87c24 */ /* 0x000fe2000f8e02ff */
[----:B--2---:R-:W-:Y:S01]  /*4580*/  LOP3.LUT R102, R170, 0x48, RZ, 0xfc, !PT ;  /* 0x00000048aa667812 */ /* 0x004fe200078efcff */
[----:B------:R-:W-:Y:S01]  /*4590*/  IMAD R244, R244, UR8, RZ ;  /* 0x00000008f4f47c24 */ /* 0x000fe2000f8e02ff */
[----:B------:R-:W-:Y:S01]  /*45a0*/  LOP3.LUT R103, R170, 0x4c, RZ, 0xfc, !PT ;  /* 0x0000004caa677812 */ /* 0x000fe200078efcff */
[----:B------:R-:W-:-:S02]  /*45b0*/  IMAD R240, R240, UR8, RZ ;  /* 0x00000008f0f07c24 */ /* 0x000fc4000f8e02ff */
[----:B------:R-:W-:Y:S02]  /*45c0*/  IMAD R234, R234, UR8, RZ ;  /* 0x00000008eaea7c24 */ /* 0x000fe4000f8e02ff */
[----:B------:R-:W-:Y:S02]  /*45d0*/  IMAD R230, R230, UR8, RZ ;  /* 0x00000008e6e67c24 */ /* 0x000fe4000f8e02ff */
[----:B------:R-:W-:Y:S02]  /*45e0*/  IMAD R226, R226, UR8, RZ ;  /* 0x00000008e2e27c24 */ /* 0x000fe4000f8e02ff */
[----:B------:R-:W-:Y:S02]  /*45f0*/  IMAD R222, R222, UR8, RZ ;  /* 0x00000008dede7c24 */ /* 0x000fe4000f8e02ff */
[----:B------:R-:W-:Y:S02]  /*4600*/  IMAD R192, R192, UR8, RZ ;  /* 0x00000008c0c07c24 */ /* 0x000fe4000f8e02ff */
[----:B------:R-:W-:-:S02]  /*4610*/  IMAD R188, R188, UR8, RZ ;  /* 0x00000008bcbc7c24 */ /* 0x000fc4000f8e02ff */
[----:B------:R-:W-:Y:S02]  /*4620*/  IMAD R184, R184, UR8, RZ ;  /* 0x00000008b8b87c24 */ /* 0x000fe4000f8e02ff */
[----:B------:R-:W-:Y:S02]  /*4630*/  IMAD R180, R180, UR8, RZ ;  /* 0x00000008b4b47c24 */ /* 0x000fe4000f8e02ff */
[----:B------:R-:W-:Y:S02]  /*4640*/  IMAD R176, R176, UR8, RZ ;  /* 0x00000008b0b07c24 */ /* 0x000fe4000f8e02ff */
[----:B------:R-:W-:-:S04]  /*4650*/  IMAD.WIDE R100, R98, 0x2, R172 ;  /* 0x0000000262647825 */ /* 0x000fc800078e02ac */
[--C-:B------:R-:W-:Y:S01]  /*4660*/  IMAD.WIDE R98, R97, 0x2, R172.reuse ;  /* 0x0000000261627825 */ /* 0x100fe200078e02ac */
[----:B------:R0:W-:Y:S03]  /*4670*/  STL.64 [R1+0x20], R100 ;  /* 0x0000206401007387 */ /* 0x0001e60000100a00 */
[----:B------:R-:W-:Y:S01]  /*4680*/  IMAD R0, R0, UR8, RZ ;  /* 0x0000000800007c24 */ /* 0x000fe2000f8e02ff */
[----:B------:R1:W-:Y:S01]  /*4690*/  STL.64 [R1+0x10], R98 ;  /* 0x0000106201007387 */ /* 0x0003e20000100a00 */
[----:B------:R-:W-:-:S04]  /*46a0*/  IMAD.WIDE R96, R96, 0x2, R172 ;  /* 0x0000000260607825 */ /* 0x000fc800078e02ac */
[--C-:B------:R-:W-:Y:S01]  /*46b0*/  IMAD.WIDE R164, R163, 0x2, R174.reuse ;  /* 0x00000002a3a47825 */ /* 0x100fe200078e02ae */
[----:B------:R2:W-:Y:S01]  /*46c0*/  STL.64 [R1], R96 ;  /* 0x0000006001007387 */ /* 0x0005e20000100a00 */
[C---:B0-----:R-:W-:Y:S02]  /*46d0*/  LOP3.LUT R101, R170.reuse, 0x44, RZ, 0xfc, !PT ;  /* 0x00000044aa657812 */ /* 0x041fe400078efcff */
[--C-:B------:R-:W-:Y:S01]  /*46e0*/  IMAD.WIDE R160, R159, 0x2, R174.reuse ;  /* 0x000000029fa07825 */ /* 0x100fe200078e02ae */
[----:B------:R-:W-:Y:S01]  /*46f0*/  STL [R1+0x18c], R113 ;  /* 0x00018c7101007387 */ /* 0x000fe20000100800 */
[C---:B------:R-:W-:Y:S02]  /*4700*/  LOP3.LUT R100, R170.reuse, 0x40, RZ, 0xfc, !PT ;  /* 0x00000040aa647812 */ /* 0x040fe400078efcff */
[--C-:B------:R-:W-:Y:S01]  /*4710*/  IMAD.WIDE R156, R155, 0x2, R174.reuse ;  /* 0x000000029b9c7825 */ /* 0x100fe200078e02ae */
[C---:B-1----:R-:W-:Y:S02]  /*4720*/  LOP3.LUT R99, R170.reuse, 0x68, RZ, 0xfc, !PT ;  /* 0x00000068aa637812 */ /* 0x042fe400078efcff */
[C---:B------:R-:W-:Y:S01]  /*4730*/  LOP3.LUT R98, R170.reuse, 0x6c, RZ, 0xfc, !PT ;  /* 0x0000006caa627812 */ /* 0x040fe200078efcff */
[----:B------:R-:W-:Y:S01]  /*4740*/  IMAD.WIDE R152, R49, 0x2, R174 ;  /* 0x0000000231987825 */ /* 0x000fe200078e02ae */
[----:B--2---:R-:W-:-:S02]  /*4750*/  LOP3.LUT R96, R170, 0x74, RZ, 0xfc, !PT ;  /* 0x00000074aa607812 */ /* 0x004fc400078efcff */
[----:B------:R-:W-:Y:S01]  /*4760*/  LOP3.LUT R97, R170, 0x70, RZ, 0xfc, !PT ;  /* 0x00000070aa617812 */ /* 0x000fe200078efcff */
[----:B------:R-:W-:-:S04]  /*4770*/  IMAD.WIDE R2, R51, 0x2, R174 ;  /* 0x0000000233027825 */ /* 0x000fc800078e02ae */
        /* <DEDUP_REMOVED lines=73> */
[----:B------:R-:W-:Y:S02]  /*4c10*/  IMAD.SHL.U32 R111, R120, 0x10, RZ ;  /* 0x00000010786f7824 */ /* 0x000fe400078e00ff */
[----:B------:R-:W-:-:S03]  /*4c20*/  IMAD.WIDE R174, R0, 0x2, R174 ;  /* 0x0000000200ae7825 */ /* 0x000fc600078e02ae */
[----:B------:R-:W-:Y:S01]  /*4c30*/  STL [R1+0x188], R111 ;  /* 0x0001886f01007387 */ /* 0x000fe20000100800 */
[----:B------:R-:W-:Y:S01]  /*4c40*/  IMAD.WIDE R172, R0, 0x2, R172 ;  /* 0x0000000200ac7825 */ /* 0x000fe200078e02ac */
[----:B------:R-:W-:-:S03]  /*4c50*/  LOP3.LUT R0, R170, 0x78, RZ, 0xfc, !PT ;  /* 0x00000078aa007812 */ /* 0x000fc600078efcff */
[----:B------:R-:W-:Y:S01]  /*4c60*/  IMAD.SHL.U32 R109, R120, 0x40, RZ ;  /* 0x00000040786d7824 */ /* 0x000fe200078e00ff */
[----:B------:R-:W-:Y:S01]  /*4c70*/  CS2R R120, SRZ ;  /* 0x0000000000787805 */ /* 0x000fe2000001ff00 */
[----:B-----5:R-:W-:Y:S01]  /*4c80*/  IMAD R95, R95, UR11, RZ ;  /* 0x0000000b5f5f7c24 */ /* 0x020fe2000f8e02ff */
[----:B------:R-:W0:Y:S01]  /*4c90*/  LDCU UR11, c[0x0][0x3ac] ;  /* 0x00007580ff0b77ac */ /* 0x000e220008000800 */
[----:B----4-:R-:W-:Y:S01]  /*4ca0*/  IMAD R97, R97, UR9, RZ ;  /* 0x0000000961617c24 */ /* 0x010fe2000f8e02ff */
[----:B------:R1:W-:Y:S01]  /*4cb0*/  STL [R1+0x184], R109 ;  /* 0x0001846d01007387 */ /* 0x0003e20000100800 */
[----:B------:R-:W-:Y:S01]  /*4cc0*/  IMAD R97, R106, UR9, RZ ;  /* 0x000000096a617c24 */ /* 0x000fe2000f8e02ff */
[----:B------:R-:W-:Y:S01]  /*4cd0*/  LEA R94, P0, R95, UR14, 0x1 ;  /* 0x0000000e5f5e7c11 */ /* 0x000fe2000f8008ff */
[----:B------:R-:W-:Y:S02]  /*4ce0*/  IMAD R97, R103, UR9, RZ ;  /* 0x0000000967617c24 */ /* 0x000fe4000f8e02ff */
[----:B------:R-:W-:Y:S01]  /*4cf0*/  IMAD R97, R100, UR9, RZ ;  /* 0x0000000964617c24 */ /* 0x000fe2000f8e02ff */
[----:B------:R-:W-:Y:S01]  /*4d00*/  LEA.HI.X.SX32 R95, R95, UR15, 0x1, P0 ;  /* 0x0000000f5f5f7c11 */ /* 0x000fe200080f0eff */
[----:B------:R-:W-:-:S02]  /*4d10*/  IMAD R97, R133, UR9, RZ ;  /* 0x0000000985617c24 */ /* 0x000fc4000f8e02ff */
[----:B------:R-:W-:Y:S02]  /*4d20*/  IMAD R97, R128, UR9, RZ ;  /* 0x0000000980617c24 */ /* 0x000fe4000f8e02ff */
[----:B-1----:R-:W-:Y:S02]  /*4d30*/  IMAD R109, R0, UR9, RZ ;  /* 0x00000009006d7c24 */ /* 0x002fe4000f8e02ff */
[----:B------:R-:W-:Y:S02]  /*4d40*/  IMAD R0, R96, UR9, RZ ;  /* 0x0000000960007c24 */ /* 0x000fe4000f8e02ff */
[----:B------:R-:W-:Y:S02]  /*4d50*/  IMAD R0, R99, UR9, RZ ;  /* 0x0000000963007c24 */ /* 0x000fe4000f8e02ff */
[----:B------:R-:W-:Y:S02]  /*4d60*/  IMAD R96, R98, UR9, RZ ;  /* 0x0000000962607c24 */ /* 0x000fe4000f8e02ff */
        /* <DEDUP_REMOVED lines=18> */
[----:B0-----:R-:W-:-:S07]  /*4e90*/  IMAD R0, R108, UR9, RZ ;  /* 0x000000096c007c24 */ /* 0x001fce000f8e02ff */
.L_x_2:
[----:B------:R-:W0:Y:S01]  /*4ea0*/  LDCU UR6, c[0x0][0x3a8] ;  /* 0x00007500ff0677ac */ /* 0x000e220008000800 */
[C---:B------:R-:W-:Y:S01]  /*4eb0*/  LOP3.LUT R98, R170.reuse, 0x4, RZ, 0xfc, !PT ;  /* 0x00000004aa627812 */ /* 0x040fe200078efcff */
[----:B------:R-:W-:Y:S01]  /*4ec0*/  STL.64 [R1+0x1b0], R138 ;  /* 0x0001b08a01007387 */ /* 0x000fe20000100a00 */
[C---:B------:R-:W-:Y:S01]  /*4ed0*/  LOP3.LUT R100, R170.reuse, 0x10, RZ, 0xfc, !PT ;  /* 0x00000010aa647812 */ /* 0x040fe200078efcff */
[----:B------:R-:W1:Y:S01]  /*4ee0*/  LDCU UR8, c[0x0][0x3a8] ;  /* 0x00007500ff0877ac */ /* 0x000e620008000800 */
[C---:B------:R-:W-:Y:S01]  /*4ef0*/  LOP3.LUT R96, R170.reuse, 0x60, RZ, 0xfc, !PT ;  /* 0x00000060aa607812 */ /* 0x040fe200078efcff */
[----:B------:R-:W-:Y:S01]  /*4f00*/  STL.64 [R1+0x1a8], R120 ;  /* 0x0001a87801007387 */ /* 0x000fe20000100a00 */
[C---:B------:R-:W-:Y:S01]  /*4f10*/  ISETP.GE.AND P2, PT, R170.reuse, UR10, PT ;  /* 0x0000000aaa007c0c */ /* 0x040fe2000bf46270 */
[----:B------:R-:W2:Y:S01]  /*4f20*/  LDCU UR9, c[0x0][0x3a8] ;  /* 0x00007500ff0977ac */ /* 0x000ea20008000800 */
[----:B------:R-:W-:Y:S01]  /*4f30*/  LOP3.LUT R97, R170, 0x4, RZ, 0xfc, !PT ;  /* 0x00000004aa617812 */ /* 0x000fe200078efcff */
[----:B------:R3:W-:Y:S01]  /*4f40*/  STL.64 [R1+0x1a0], R122 ;  /* 0x0001a07a01007387 */ /* 0x0007e20000100a00 */
[----:B------:R-:W-:-:S02]  /*4f50*/  PRMT R171, RZ, 0x7610, R171 ;  /* 0x00007610ffab7816 */ /* 0x000fc400000000ab */
[C---:B------:R-:W-:Y:S01]  /*4f60*/  LOP3.LUT R102, R170.reuse, 0x8, RZ, 0xfc, !PT ;  /* 0x00000008aa667812 */ /* 0x040fe200078efcff */
[----:B------:R4:W-:Y:S01]  /*4f70*/  STL.64 [R1+0x198], R148 ;  /* 0x0001989401007387 */ /* 0x0009e20000100a00 */
[----:B------:R-:W-:Y:S02]  /*4f80*/  LOP3.LUT R101, R170, 0xc, RZ, 0xfc, !PT ;  /* 0x0000000caa657812 */ /* 0x000fe400078efcff */
[----:B------:R-:W-:Y:S01]  /*4f90*/  PRMT R119, RZ, 0x7610, R119 ;  /* 0x00007610ff777816 */ /* 0x000fe20000000077 */
[----:B0-----:R-:W-:Y:S01]  /*4fa0*/  IMAD R98, R98, UR6, RZ ;  /* 0x0000000662627c24 */ /* 0x001fe2000f8e02ff */
[----:B------:R-:W0:Y:S01]  /*4fb0*/  LDCU UR6, c[0x0][0x3a8] ;  /* 0x00007500ff0677ac */ /* 0x000e220008000800 */
[----:B------:R-:W-:Y:S01]  /*4fc0*/  ISETP.GE.AND P4, PT, R100, UR10, PT ;  /* 0x0000000a64007c0c */ /* 0x000fe2000bf86270 */
[----:B------:R5:W-:Y:S01]  /*4fd0*/  STL.64 [R1+0x190], R150 ;  /* 0x0001909601007387 */ /* 0x000be20000100a00 */
[----:B------:R-:W-:Y:S01]  /*4fe0*/  LOP3.LUT R100, R170, 0x8, RZ, 0xfc, !PT ;  /* 0x00000008aa647812 */ /* 0x000fe200078efcff */
[----:B------:R-:W-:Y:S01]  /*4ff0*/  IMAD.WIDE R98, R98, 0x2, R94 ;  /* 0x0000000262627825 */ /* 0x000fe200078e025e */
[----:B------:R-:W-:Y:S01]  /*5000*/  ISETP.GE.AND P0, PT, R96, UR10, PT ;  /* 0x0000000a60007c0c */ /* 0x000fe2000bf06270 */
[----:B---3--:R-:W3:Y:S01]  /*5010*/  LDL.64 R122, [R1+0x170] ;  /* 0x00017000017a7983 */ /* 0x008ee20000100a00 */
[----:B------:R-:W-:Y:S01]  /*5020*/  ISETP.GE.AND P3, PT, R97, UR10, PT ;  /* 0x0000000a61007c0c */ /* 0x000fe2000bf66270 */
[----:B------:R-:W-:Y:S01]  /*5030*/  IMAD R96, R170, UR16, RZ ;  /* 0x00000010aa607c24 */ /* 0x000fe2000f8e02ff */
[----:B------:R-:W-:-:S02]  /*5040*/  ISETP.GE.AND P5, PT, R102, UR10, PT ;  /* 0x0000000a66007c0c */ /* 0x000fc4000bfa6270 */
[----:B------:R-:W-:Y:S01]  /*5050*/  PRMT R145, RZ, 0x7610, R145 ;  /* 0x00007610ff917816 */ /* 0x000fe20000000091 */
[----:B------:R-:W-:Y:S01]  /*5060*/  IMAD.WIDE R96, R96, 0x2, R94 ;  /* 0x0000000260607825 */ /* 0x000fe200078e025e */
[----:B------:R-:W-:Y:S02]  /*5070*/  ISETP.GE.AND P6, PT, R101, UR10, PT ;  /* 0x0000000a65007c0c */ /* 0x000fe4000bfc6270 */
[C---:B------:R-:W-:Y:S02]  /*5080*/  LOP3.LUT R103, R170.reuse, 0x18, RZ, 0xfc, !PT ;  /* 0x00000018aa677812 */ /* 0x040fe400078efcff */
[----:B------:R-:W-:Y:S01]  /*5090*/  LOP3.LUT R104, R170, 0x18, RZ, 0xfc, !PT ;  /* 0x00000018aa687812 */ /* 0x000fe200078efcff */
[----:B0-----:R-:W-:Y:S01]  /*50a0*/  IMAD R100, R100, UR6, RZ ;  /* 0x0000000664647c24 */ /* 0x001fe2000f8e02ff */
[----:B------:R-:W0:Y:S01]  /*50b0*/  LDCU UR6, c[0x0][0x3a8] ;  /* 0x00007500ff0677ac */ /* 0x000e220008000800 */
[----:B------:R1:W3:Y:S01]  /*50c0*/  @!P2 LDG.E.U16 R171, desc[UR12][R96.64] ;  /* 0x0000000c60aba981 */ /* 0x0002e2000c1e1500 */
[----:B------:R-:W-:-:S03]  /*50d0*/  LOP3.LUT R0, R170, 0x64, RZ, 0xfc, !PT ;  /* 0x00000064aa007812 */ /* 0x000fc600078efcff */
[----:B------:R-:W3:Y:S01]  /*50e0*/  @!P3 LDG.E.U16 R119, desc[UR12][R98.64] ;  /* 0x0000000c6277b981 */ /* 0x000ee2000c1e1500 */
[----:B------:R-:W-:Y:S02]  /*50f0*/  PRMT R134, RZ, 0x7610, R134 ;  /* 0x00007610ff867816 */ /* 0x000fe40000000086 */
[----:B------:R-:W-:Y:S02]  /*5100*/  PRMT R135, RZ, 0x7610, R135 ;  /* 0x00007610ff877816 */ /* 0x000fe40000000087 */
[----:B------:R-:W-:Y:S01]  /*5110*/  PRMT R127, RZ, 0x7610, R127 ;  /* 0x00007610ff7f7816 */ /* 0x000fe2000000007f */
[----:B-1----:R-:W-:Y:S01]  /*5120*/  IMAD.WIDE R96, R100, 0x2, R94 ;  /* 0x0000000264607825 */ /* 0x002fe200078e025e */
[----:B------:R-:W-:Y:S02]  /*5130*/  LOP3.LUT R100, R170, 0x10, RZ, 0xfc, !PT ;  /* 0x00000010aa647812 */ /* 0x000fe400078efcff */
[----:B------:R-:W-:Y:S02]  /*5140*/  PRMT R133, RZ, 0x7610, R133 ;  /* 0x00007610ff857816 */ /* 0x000fe40000000085 */
[----:B------:R-:W-:Y:S01]  /*5150*/  PRMT R116, RZ, 0x7610, R116 ;  /* 0x00007610ff747816 */ /* 0x000fe20000000074 */
[----:B------:R1:W3:Y:S01]  /*5160*/  @!P5 LDG.E.U16 R145, desc[UR12][R96.64] ;  /* 0x0000000c6091d981 */ /* 0x0002e2000c1e1500 */
[----:B0-----:R-:W-:Y:S01]  /*5170*/  IMAD R100, R100, UR6, RZ ;  /* 0x0000000664647c24 */ /* 0x001fe2000f8e02ff */
[----:B------:R-:W0:Y:S01]  /*5180*/  LDCU UR6, c[0x0][0x3a8] ;  /* 0x00007500ff0677ac */ /* 0x000e220008000800 */
[----:B------:R-:W-:-:S02]  /*5190*/  LOP3.LUT R101, R170, 0x14, RZ, 0xfc, !PT ;  /* 0x00000014aa657812 */ /* 0x000fc400078efcff */
[----:B------:R-:W-:Y:S02]  /*51a0*/  PRMT R126, RZ, 0x7610, R126 ;  /* 0x00007610ff7e7816 */ /* 0x000fe4000000007e */
[----:B------:R-:W-:Y:S02]  /*51b0*/  PRMT R125, RZ, 0x7610, R125 ;  /* 0x00007610ff7d7816 */ /* 0x000fe4000000007d */
[----:B------:R-:W-:Y:S02]  /*51c0*/  PRMT R195, RZ, 0x7610, R195 ;  /* 0x00007610ffc37816 */ /* 0x000fe400000000c3 */
[----:B------:R-:W-:Y:S02]  /*51d0*/  PRMT R194, RZ, 0x7610, R194 ;  /* 0x00007610ffc27816 */ /* 0x000fe400000000c2 */
[----:B------:R-:W-:Y:S02]  /*51e0*/  PRMT R114, RZ, 0x7610, R114 ;  /* 0x00007610ff727816 */ /* 0x000fe40000000072 */
[----:B------:R-:W-:-:S02]  /*51f0*/  LOP3.LUT R105, R170, 0x4c, RZ, 0xfc, !PT ;  /* 0x0000004caa697812 */ /* 0x000fc400078efcff */
[----:B------:R-:W-:Y:S02]  /*5200*/  PRMT R115, RZ, 0x7610, R115 ;  /* 0x00007610ff737816 */ /* 0x000fe40000000073 */
[----:B------:R-:W-:Y:S02]  /*5210*/  PRMT R200, RZ, 0x7610, R200 ;  /* 0x00007610ffc87816 */ /* 0x000fe400000000c8 */
[----:B------:R-:W-:Y:S02]  /*5220*/  PRMT R109, RZ, 0x7610, R109 ;  /* 0x00007610ff6d7816 */ /* 0x000fe4000000006d */
[C---:B------:R-:W-:Y:S02]  /*5230*/  LOP3.LUT R106, R170.reuse, 0x48, RZ, 0xfc, !PT ;  /* 0x00000048aa6a7812 */ /* 0x040fe400078efcff */
[----:B------:R-:W-:Y:S02]  /*5240*/  PRMT R217, RZ, 0x7610, R217 ;  /* 0x00007610ffd97816 */ /* 0x000fe400000000d9 */
[----:B------:R-:W-:Y:S01]  /*5250*/  PRMT R210, RZ, 0x7610, R210 ;  /* 0x00007610ffd27816 */ /* 0x000fe200000000d2 */
[----:B----4-:R-:W4:Y:S01]  /*5260*/  S2R R148, SR_TID.X ;  /* 0x0000000000947919 */ /* 0x010f220000002100 */
[----:B------:R-:W-:-:S02]  /*5270*/  LOP3.LUT R102, R170, 0x1c, RZ, 0xfc, !PT ;  /* 0x0000001caa667812 */ /* 0x000fc400078efcff */
[----:B------:R-:W-:Y:S01]  /*5280*/  ISETP.GE.AND P3, PT, R101, UR10, PT ;  /* 0x0000000a65007c0c */ /* 0x000fe2000bf66270 */
[----:B------:R-:W3:Y:S01]  /*5290*/  LDL.64 R138, [R1+0xb0] ;  /* 0x0000b000018a7983 */ /* 0x000ee20000100a00 */
[----:B------:R-:W-:Y:S02]  /*52a0*/  ISETP.GE.AND P5, PT, R102, UR10, PT ;  /* 0x0000000a66007c0c */ /* 0x000fe4000bfa6270 */
[C---:B------:R-:W-:Y:S01]  /*52b0*/  LOP3.LUT R101, R170.reuse, 0xc, RZ, 0xfc, !PT ;  /* 0x0000000caa657812 */ /* 0x040fe200078efcff */
[----:B-----5:R-:W5:Y:S01]  /*52c0*/  LDL.64 R150, [R1+0xb8] ;  /* 0x0000b80001967983 */ /* 0x020f620000100a00 */
[----:B------:R-:W-:Y:S02]  /*52d0*/  LOP3.LUT R102, R170, 0x14, RZ, 0xfc, !PT ;  /* 0x00000014aa667812 */ /* 0x000fe400078efcff */
[----:B------:R-:W-:Y:S01]  /*52e0*/  ISETP.GE.AND P2, PT, R103, UR10, PT ;  /* 0x0000000a67007c0c */ /* 0x000fe2000bf46270 */
[----:B------:R-:W-:Y:S01]  /*52f0*/  IMAD R101, R101, UR8, RZ ;  /* 0x0000000865657c24 */ /* 0x000fe2000f8e02ff */
[----:B------:R-:W2:Y:S01]  /*5300*/  LDCU UR8, c[0x0][0x3a8] ;  /* 0x00007500ff0877ac */ /* 0x000ea20008000800 */
[----:B0-----:R-:W-:Y:S01]  /*5310*/  IMAD R102, R102, UR6, RZ ;  /* 0x0000000666667c24 */ /* 0x001fe2000f8e02ff */
[----:B------:R-:W-:Y:S01]  /*5320*/  ISETP.GE.AND P1, PT, R0, UR10, PT ;  /* 0x0000000a00007c0c */ /* 0x000fe2000bf26270 */
[----:B------:R-:W0:Y:S02]  /*5330*/  LDCU UR6, c[0x0][0x3a8] ;  /* 0x00007500ff0677ac */ /* 0x000e240008000800 */
[----:B-1----:R-:W-:Y:S01]  /*5340*/  IMAD.WIDE R96, R102, 0x2, R94 ;  /* 0x0000000266607825 */ /* 0x002fe200078e025e */
[----:B------:R-:W-:-:S03]  /*5350*/  LOP3.LUT R102, R170, 0x1c, RZ, 0xfc, !PT ;  /* 0x0000001caa667812 */ /* 0x000fc600078efcff */
[----:B------:R-:W-:-:S04]  /*5360*/  IMAD.WIDE R98, R101, 0x2, R94 ;  /* 0x0000000265627825 */ /* 0x000fc800078e025e */
[----:B--2---:R-:W-:Y:S01]  /*5370*/  IMAD R104, R104, UR8, RZ ;  /* 0x0000000868687c24 */ /* 0x004fe2000f8e02ff */
[----:B------:R-:W1:Y:S01]  /*5380*/  LDCU UR8, c[0x0][0x3a8] ;  /* 0x00007500ff0877ac */ /* 0x000e620008000800 */
[--C-:B------:R-:W-:Y:S01]  /*5390*/  IMAD.WIDE R100, R100, 0x2, R94.reuse ;  /* 0x0000000264647825 */ /* 0x100fe200078e025e */
[----:B------:R2:W3:Y:S03]  /*53a0*/  @!P6 LDG.E.U16 R134, desc[UR12][R98.64] ;  /* 0x0000000c6286e981 */ /* 0x0004e6000c1e1500 */
[----:B0-----:R-:W-:Y:S01]  /*53b0*/  IMAD R102, R102, UR6, RZ ;  /* 0x0000000666667c24 */ /* 0x001fe2000f8e02ff */
[----:B------:R-:W0:Y:S01]  /*53c0*/  LDCU UR6, c[0x0][0x3a8] ;  /* 0x00007500ff0677ac */ /* 0x000e220008000800 */
[----:B------:R4:W3:Y:S01]  /*53d0*/  @!P4 LDG.E.U16 R135, desc[UR12][R100.64] ;  /* 0x0000000c6487c981 */ /* 0x0008e2000c1e1500 */
[C---:B------:R-:W-:Y:S02]  /*53e0*/  LOP3.LUT R0, R170.reuse, 0x24, RZ, 0xfc, !PT ;  /* 0x00000024aa007812 */ /* 0x040fe400078efcff */
[----:B------:R-:W-:Y:S01]  /*53f0*/  LOP3.LUT R103, R170, 0x20, RZ, 0xfc, !PT ;  /* 0x00000020aa677812 */ /* 0x000fe200078efcff */
[----:B------:R-:W3:Y:S01]  /*5400*/  @!P3 LDG.E.U16 R133, desc[UR12][R96.64] ;  /* 0x0000000c6085b981 */ /* 0x000ee2000c1e1500 */
[----:B--2---:R-:W-:-:S04]  /*5410*/  IMAD.WIDE R98, R104, 0x2, R94 ;  /* 0x0000000268627825 */ /* 0x004fc800078e025e */
[----:B----4-:R-:W-:Y:S01]  /*5420*/  IMAD.WIDE R100, R102, 0x2, R94 ;  /* 0x0000000266647825 */ /* 0x010fe200078e025e */
[----:B------:R-:W-:Y:S01]  /*5430*/  LOP3.LUT R102, R170, 0x2c, RZ, 0xfc, !PT ;  /* 0x0000002caa667812 */ /* 0x000fe200078efcff */
[----:B------:R-:W2:Y:S03]  /*5440*/  @!P2 LDG.E.U16 R127, desc[UR12][R98.64] ;  /* 0x0000000c627fa981 */ /* 0x000ea6000c1e1500 */
[----:B------:R-:W-:Y:S01]  /*5450*/  ISETP.GE.AND P2, PT, R102, UR10, PT ;  /* 0x0000000a66007c0c */ /* 0x000fe2000bf46270 */
[----:B------:R4:W2:Y:S01]  /*5460*/  @!P5 LDG.E.U16 R116, desc[UR12][R100.64] ;  /* 0x0000000c6474d981 */ /* 0x0008a2000c1e1500 */
[----:B------:R-:W-:Y:S01]  /*5470*/  LOP3.LUT R102, R170, 0x20, RZ, 0xfc, !PT ;  /* 0x00000020aa667812 */ /* 0x000fe200078efcff */
[----:B0-----:R-:W-:Y:S01]  /*5480*/  IMAD R0, R0, UR6, RZ ;  /* 0x0000000600007c24 */ /* 0x001fe2000f8e02ff */
[----:B------:R-:W0:Y:S03]  /*5490*/  LDCU UR6, c[0x0][0x3a8] ;  /* 0x00007500ff0677ac */ /* 0x000e260008000800 */
[----:B-1----:R-:W-:Y:S01]  /*54a0*/  IMAD R102, R102, UR8, RZ ;  /* 0x0000000866667c24 */ /* 0x002fe2000f8e02ff */
[----:B------:R-:W1:Y:S01]  /*54b0*/  LDCU UR8, c[0x0][0x3a8] ;  /* 0x00007500ff0877ac */ /* 0x000e620008000800 */
[----:B------:R-:W-:-:S02]  /*54c0*/  ISETP.GE.AND P4, PT, R103, UR10, PT ;  /* 0x0000000a67007c0c */ /* 0x000fc4000bf86270 */
[----:B------:R-:W-:Y:S01]  /*54d0*/  LOP3.LUT R104, R170, 0x24, RZ, 0xfc, !PT ;  /* 0x00000024aa687812 */ /* 0x000fe200078efcff */
[--C-:B----4-:R-:W-:Y:S01]  /*54e0*/  IMAD.WIDE R100, R102, 0x2, R94.reuse ;  /* 0x0000000266647825 */ /* 0x110fe200078e025e */
[----:B------:R-:W-:Y:S02]  /*54f0*/  LOP3.LUT R102, R170, 0x28, RZ, 0xfc, !PT ;  /* 0x00000028aa667812 */ /* 0x000fe400078efcff */
[----:B------:R-:W-:Y:S01]  /*5500*/  ISETP.GE.AND P3, PT, R104, UR10, PT ;  /* 0x0000000a68007c0c */ /* 0x000fe2000bf66270 */
[----:B------:R-:W-:Y:S01]  /*5510*/  IMAD.WIDE R96, R0, 0x2, R94 ;  /* 0x0000000200607825 */ /* 0x000fe200078e025e */
[C---:B------:R-:W-:Y:S02]  /*5520*/  LOP3.LUT R0, R170.reuse, 0x2c, RZ, 0xfc, !PT ;  /* 0x0000002caa007812 */ /* 0x040fe400078efcff */
[----:B------:R-:W-:-:S03]  /*5530*/  LOP3.LUT R103, R170, 0x28, RZ, 0xfc, !PT ;  /* 0x00000028aa677812 */ /* 0x000fc600078efcff */
[----:B0-----:R-:W-:Y:S01]  /*5540*/  IMAD R0, R0, UR6, RZ ;  /* 0x0000000600007c24 */ /* 0x001fe2000f8e02ff */
[----:B------:R-:W-:Y:S01]  /*5550*/  ISETP.GE.AND P6, PT, R103, UR10, PT ;  /* 0x0000000a67007c0c */ /* 0x000fe2000bfc6270 */
[----:B------:R-:W0:Y:S01]  /*5560*/  LDCU UR6, c[0x0][0x3a8] ;  /* 0x00007500ff0677ac */ /* 0x000e220008000800 */
[----:B------:R4:W2:Y:S01]  /*5570*/  @!P4 LDG.E.U16 R126, desc[UR12][R100.64] ;  /* 0x0000000c647ec981 */ /* 0x0008a2000c1e1500 */
[----:B-1----:R-:W-:Y:S01]  /*5580*/  IMAD R102, R102, UR8, RZ ;  /* 0x0000000866667c24 */ /* 0x002fe2000f8e02ff */
[----:B------:R-:W1:Y:S02]  /*5590*/  LDCU UR8, c[0x0][0x3a8] ;  /* 0x00007500ff0877ac */ /* 0x000e640008000800 */
[----:B------:R-:W2:Y:S01]  /*55a0*/  @!P3 LDG.E.U16 R125, desc[UR12][R96.64] ;  /* 0x0000000c607db981 */ /* 0x000ea2000c1e1500 */
[----:B------:R-:W-:-:S04]  /*55b0*/  IMAD.WIDE R98, R102, 0x2, R94 ;  /* 0x0000000266627825 */ /* 0x000fc800078e025e */
[----:B----4-:R-:W-:Y:S01]  /*55c0*/  IMAD.WIDE R100, R0, 0x2, R94 ;  /* 0x0000000200647825 */ /* 0x010fe200078e025e */
[C---:B------:R-:W-:Y:S01]  /*55d0*/  LOP3.LUT R0, R170.reuse, 0x30, RZ, 0xfc, !PT ;  /* 0x00000030aa007812 */ /* 0x040fe200078efcff */
[----:B------:R4:W2:Y:S01]  /*55e0*/  @!P6 LDG.E.U16 R195, desc[UR12][R98.64] ;  /* 0x0000000c62c3e981 */ /* 0x0008a2000c1e1500 */
[----:B------:R-:W-:Y:S02]  /*55f0*/  LOP3.LUT R102, R170, 0x38, RZ, 0xfc, !PT ;  /* 0x00000038aa667812 */ /* 0x000fe400078efcff */
[----:B------:R-:W-:Y:S01]  /*5600*/  ISETP.GE.AND P3, PT, R0, UR10, PT ;  /* 0x0000000a00007c0c */ /* 0x000fe2000bf66270 */
[----:B------:R0:W2:Y:S01]  /*5610*/  @!P2 LDG.E.U16 R194, desc[UR12][R100.64] ;  /* 0x0000000c64c2a981 */ /* 0x0000a2000c1e1500 */
[----:B------:R-:W-:Y:S02]  /*5620*/  LOP3.LUT R0, R170, 0x40, RZ, 0xfc, !PT ;  /* 0x00000040aa007812 */ /* 0x000fe400078efcff */
[----:B------:R-:W-:Y:S02]  /*5630*/  ISETP.GE.AND P5, PT, R102, UR10, PT ;  /* 0x0000000a66007c0c */ /* 0x000fe4000bfa6270 */
[----:B------:R-:W-:-:S02]  /*5640*/  ISETP.GE.AND P6, PT, R0, UR10, PT ;  /* 0x0000000a00007c0c */ /* 0x000fc4000bfc6270 */
[C---:B------:R-:W-:Y:S02]  /*5650*/  LOP3.LUT R102, R170.reuse, 0x30, RZ, 0xfc, !PT ;  /* 0x00000030aa667812 */ /* 0x040fe400078efcff */
[----:B------:R-:W-:-:S03]  /*5660*/  LOP3.LUT R0, R170, 0x34, RZ, 0xfc, !PT ;  /* 0x00000034aa007812 */ /* 0x000fc600078efcff */
[----:B-1----:R-:W-:Y:S01]  /*5670*/  IMAD R102, R102, UR8, RZ ;  /* 0x0000000866667c24 */ /* 0x002fe2000f8e02ff */
[----:B------:R-:W1:Y:S01]  /*5680*/  LDCU UR8, c[0x0][0x3a8] ;  /* 0x00007500ff0877ac */ /* 0x000e620008000800 */
[----:B0-----:R-:W-:Y:S01]  /*5690*/  IMAD R0, R0, UR6, RZ ;  /* 0x0000000600007c24 */ /* 0x001fe2000f8e02ff */
[----:B------:R-:W0:Y:S03]  /*56a0*/  LDCU UR6, c[0x0][0x3a8] ;  /* 0x00007500ff0677ac */ /* 0x000e260008000800 */
[----:B----4-:R-:W-:Y:S01]  /*56b0*/  IMAD.WIDE R98, R0, 0x2, R94 ;  /* 0x0000000200627825 */ /* 0x010fe200078e025e */
[----:B------:R-:W-:-:S03]  /*56c0*/  LOP3.LUT R0, R170, 0x38, RZ, 0xfc, !PT ;  /* 0x00000038aa007812 */ /* 0x000fc600078efcff */
[--C-:B------:R-:W-:Y:S01]  /*56d0*/  IMAD.WIDE R96, R102, 0x2, R94.reuse ;  /* 0x0000000266607825 */ /* 0x100fe200078e025e */
[C---:B------:R-:W-:Y:S02]  /*56e0*/  LOP3.LUT R102, R170.reuse, 0x40, RZ, 0xfc, !PT ;  /* 0x00000040aa667812 */ /* 0x040fe400078efcff */
[C---:B------:R-:W-:Y:S02]  /*56f0*/  LOP3.LUT R103, R170.reuse, 0x34, RZ, 0xfc, !PT ;  /* 0x00000034aa677812 */ /* 0x040fe400078efcff */
[----:B------:R-:W-:Y:S01]  /*5700*/  LOP3.LUT R104, R170, 0x48, RZ, 0xfc, !PT ;  /* 0x00000048aa687812 */ /* 0x000fe200078efcff */
[----:B------:R-:W4:Y:S01]  /*5710*/  @!P3 LDG.E.U16 R115, desc[UR12][R96.64] ;  /* 0x0000000c6073b981 */ /* 0x000f22000c1e1500 */
[----:B-1----:R-:W-:Y:S02]  /*5720*/  IMAD R0, R0, UR8, RZ ;  /* 0x0000000800007c24 */ /* 0x002fe4000f8e02ff */
[----:B0-----:R-:W-:Y:S01]  /*5730*/  IMAD R102, R102, UR6, RZ ;  /* 0x0000000666667c24 */ /* 0x001fe2000f8e02ff */
[----:B------:R-:W0:Y:S01]  /*5740*/  LDCU UR6, c[0x0][0x3a8] ;  /* 0x00007500ff0677ac */ /* 0x000e220008000800 */
[----:B------:R-:W-:Y:S01]  /*5750*/  IMAD.WIDE R100, R0, 0x2, R94 ;  /* 0x0000000200647825 */ /* 0x000fe200078e025e */
[----:B------:R-:W-:-:S02]  /*5760*/  LOP3.LUT R0, R170, 0x44, RZ, 0xfc, !PT ;  /* 0x00000044aa007812 */ /* 0x000fc400078efcff */
[----:B------:R-:W-:Y:S01]  /*5770*/  ISETP.GE.AND P4, PT, R103, UR10, PT ;  /* 0x0000000a67007c0c */ /* 0x000fe2000bf86270 */
[----:B------:R-:W1:Y:S01]  /*5780*/  LDCU UR8, c[0x0][0x3a8] ;  /* 0x00007500ff0877ac */ /* 0x000e620008000800 */
[----:B------:R-:W-:Y:S01]  /*5790*/  ISETP.GE.AND P2, PT, R0, UR10, PT ;  /* 0x0000000a00007c0c */ /* 0x000fe2000bf46270 */
[----:B------:R-:W2:Y:S01]  /*57a0*/  @!P5 LDG.E.U16 R114, desc[UR12][R100.64] ;  /* 0x0000000c6472d981 */ /* 0x000ea2000c1e1500 */
[----:B------:R-:W-:-:S04]  /*57b0*/  LOP3.LUT R0, R170, 0x4c, RZ, 0xfc, !PT ;  /* 0x0000004caa007812 */ /* 0x000fc800078efcff */
[----:B------:R-:W-:Y:S02]  /*57c0*/  ISETP.GE.AND P5, PT, R0, UR10, PT ;  /* 0x0000000a00007c0c */ /* 0x000fe4000bfa6270 */
[----:B------:R-:W-:Y:S02]  /*57d0*/  LOP3.LUT R0, R170, 0x44, RZ, 0xfc, !PT ;  /* 0x00000044aa007812 */ /* 0x000fe400078efcff */
[----:B------:R-:W-:Y:S01]  /*57e0*/  ISETP.GE.AND P3, PT, R104, UR10, PT ;  /* 0x0000000a68007c0c */ /* 0x000fe2000bf66270 */
[----:B------:R-:W-:Y:S01]  /*57f0*/  IMAD.WIDE R102, R102, 0x2, R94 ;  /* 0x0000000266667825 */ /* 0x000fe200078e025e */
[----:B------:R1:W2:Y:S03]  /*5800*/  @!P4 LDG.E.U16 R200, desc[UR12][R98.64] ;  /* 0x0000000c62c8c981 */ /* 0x0002a6000c1e1500 */
[----:B0-----:R-:W-:Y:S01]  /*5810*/  IMAD R0, R0, UR6, RZ ;  /* 0x0000000600007c24 */ /* 0x001fe2000f8e02ff */
[----:B------:R-:W0:Y:S01]  /*5820*/  LDCU UR6, c[0x0][0x3a8] ;  /* 0x00007500ff0677ac */ /* 0x000e220008000800 */
[----:B------:R-:W-:Y:S01]  /*5830*/  LOP3.LUT R104, R170, 0x50, RZ, 0xfc, !PT ;  /* 0x00000050aa687812 */ /* 0x000fe200078efcff */
[----:B------:R0:W2:Y:S03]  /*5840*/  @!P6 LDG.E.U16 R109, desc[UR12][R102.64] ;  /* 0x0000000c666de981 */ /* 0x0000a6000c1e1500 */
[----:B------:R-:W-:-:S02]  /*5850*/  ISETP.GE.AND P4, PT, R104, UR10, PT ;  /* 0x0000000a68007c0c */ /* 0x000fc4000bf86270 */
[----:B------:R-:W-:Y:S01]  /*5860*/  LOP3.LUT R104, R170, 0x54, RZ, 0xfc, !PT ;  /* 0x00000054aa687812 */ /* 0x000fe200078efcff */
[----:B0-----:R-:W-:Y:S01]  /*5870*/  IMAD R105, R105, UR6, RZ ;  /* 0x0000000669697c24 */ /* 0x001fe2000f8e02ff */
[----:B------:R-:W0:Y:S02]  /*5880*/  LDCU UR6, c[0x0][0x3a8] ;  /* 0x00007500ff0677ac */ /* 0x000e240008000800 */
[----:B------:R-:W-:Y:S02]  /*5890*/  ISETP.GE.AND P6, PT, R104, UR10, PT ;  /* 0x0000000a68007c0c */ /* 0x000fe4000bfc6270 */
[----:B------:R-:W-:Y:S01]  /*58a0*/  LOP3.LUT R104, R170, 0x50, RZ, 0xfc, !PT ;  /* 0x00000050aa687812 */ /* 0x000fe200078efcff */
[----:B-1----:R-:W-:Y:S01]  /*58b0*/  IMAD R106, R106, UR8, RZ ;  /* 0x000000086a6a7c24 */ /* 0x002fe2000f8e02ff */
[----:B------:R-:W1:Y:S03]  /*58c0*/  LDCU UR8, c[0x0][0x3a8] ;  /* 0x00007500ff0877ac */ /* 0x000e660008000800 */
[----:B0-----:R-:W-:Y:S01]  /*58d0*/  IMAD R104, R104, UR6, RZ ;  /* 0x0000000668687c24 */ /* 0x001fe2000f8e02ff */
[----:B------:R-:W0:Y:S01]  /*58e0*/  LDCU UR6, c[0x0][0x3a8] ;  /* 0x00007500ff0677ac */ /* 0x000e220008000800 */
[----:B------:R-:W-:Y:S01]  /*58f0*/  IMAD.WIDE R98, R106, 0x2, R94 ;  /* 0x000000026a627825 */ /* 0x000fe200078e025e */
[----:B------:R-:W-:-:S03]  /*5900*/  LOP3.LUT R106, R170, 0x54, RZ, 0xfc, !PT ;  /* 0x00000054aa6a7812 */ /* 0x000fc600078efcff */
[----:B------:R-:W-:Y:S01]  /*5910*/  IMAD.WIDE R96, R0, 0x2, R94 ;  /* 0x0000000200607825 */ /* 0x000fe200078e025e */
[----:B------:R-:W-:Y:S02]  /*5920*/  PRMT R102, RZ, 0x7610, R102 ;  /* 0x00007610ff667816 */ /* 0x000fe40000000066 */
[----:B------:R-:W-:Y:S02]  /*5930*/  PRMT R103, RZ, 0x7610, R103 ;  /* 0x00007610ff677816 */ /* 0x000fe40000000067 */
[----:B------:R1:W2:Y:S01]  /*5940*/  @!P2 LDG.E.U16 R217, desc[UR12][R96.64] ;  /* 0x0000000c60d9a981 */ /* 0x0002a2000c1e1500 */
[----:B------:R-:W-:-:S04]  /*5950*/  IMAD.WIDE R100, R105, 0x2, R94 ;  /* 0x0000000269647825 */ /* 0x000fc800078e025e */
[----:B0-----:R-:W-:Y:S01]  /*5960*/  IMAD R106, R106, UR6, RZ ;  /* 0x000000066a6a7c24 */ /* 0x001fe2000f8e02ff */
[----:B------:R-:W0:Y:S01]  /*5970*/  LDCU UR6, c[0x0][0x3a8] ;  /* 0x00007500ff0677ac */ /* 0x000e220008000800 */
[----:B-1----:R-:W-:Y:S01]  /*5980*/  IMAD.WIDE R96, R104, 0x2, R94 ;  /* 0x0000000268607825 */ /* 0x002fe200078e025e */
[C---:B------:R-:W-:Y:S01]  /*5990*/  LOP3.LUT R104, R170.reuse, 0x5c, RZ, 0xfc, !PT ;  /* 0x0000005caa687812 */ /* 0x040fe200078efcff */
[----:B------:R1:W2:Y:S01]  /*59a0*/  @!P3 LDG.E.U16 R103, desc[UR12][R98.64] ;  /* 0x0000000c6267b981 */ /* 0x0002a2000c1e1500 */
[----:B------:R-:W-:-:S03]  /*59b0*/  LOP3.LUT R105, R170, 0x58, RZ, 0xfc, !PT ;  /* 0x00000058aa697812 */ /* 0x000fc600078efcff */
[----:B------:R0:W2:Y:S01]  /*59c0*/  @!P4 LDG.E.U16 R102, desc[UR12][R96.64] ;  /* 0x0000000c6066c981 */ /* 0x0000a2000c1e1500 */
[C---:B------:R-:W-:Y:S02]  /*59d0*/  ISETP.GE.AND P4, PT, R104.reuse, UR10, PT ;  /* 0x0000000a68007c0c */ /* 0x040fe4000bf86270 */
[C---:B------:R-:W-:Y:S01]  /*59e0*/  ISETP.GE.AND P3, PT, R105.reuse, UR10, PT ;  /* 0x0000000a69007c0c */ /* 0x040fe2000bf66270 */
[----:B------:R-:W-:Y:S01]  /*59f0*/  IMAD R105, R105, UR8, RZ ;  /* 0x0000000869697c24 */ /* 0x000fe2000f8e02ff */
[----:B------:R-:W1:Y:S01]  /*5a00*/  LDCU UR8, c[0x0][0x3a8] ;  /* 0x00007500ff0877ac */ /* 0x000e620008000800 */
[----:B0-----:R-:W-:Y:S01]  /*5a10*/  IMAD R104, R104, UR6, RZ ;  /* 0x0000000668687c24 */ /* 0x001fe2000f8e02ff */
[----:B------:R-:W0:Y:S01]  /*5a20*/  LDCU UR6, c[0x0][0x3a8] ;  /* 0x00007500ff0677ac */ /* 0x000e220008000800 */
[----:B-1----:R-:W-:Y:S01]  /*5a30*/  IMAD.WIDE R98, R106, 0x2, R94 ;  /* 0x000000026a627825 */ /* 0x002fe200078e025e */
[----:B------:R-:W-:Y:S02]  /*5a40*/  PRMT R209, RZ, 0x7610, R209 ;  /* 0x00007610ffd17816 */ /* 0x000fe400000000d1 */
[----:B------:R-:W-:-:S02]  /*5a50*/  LOP3.LUT R106, R170, 0x70, RZ, 0xfc, !PT ;  /* 0x00000070aa6a7812 */ /* 0x000fc400078efcff */
[----:B------:R1:W2:Y:S01]  /*5a60*/  @!P6 LDG.E.U16 R210, desc[UR12][R98.64] ;  /* 0x0000000c62d2e981 */ /* 0x0002a2000c1e1500 */
[----:B------:R-:W-:Y:S01]  /*5a70*/  LOP3.LUT R0, R170, 0x68, RZ, 0xfc, !PT ;  /* 0x00000068aa007812 */ /* 0x000fe200078efcff */
[----:B------:R-:W-:Y:S01]  /*5a80*/  IMAD.WIDE R96, R105, 0x2, R94 ;  /* 0x0000000269607825 */ /* 0x000fe200078e025e */
[----:B------:R-:W-:Y:S01]  /*5a90*/  PRMT R108, RZ, 0x7610, R108 ;  /* 0x00007610ff6c7816 */ /* 0x000fe2000000006c */
[----:B------:R0:W2:Y:S01]  /*5aa0*/  @!P5 LDG.E.U16 R209, desc[UR12][R100.64] ;  /* 0x0000000c64d1d981 */ /* 0x0000a2000c1e1500 */
[----:B------:R-:W-:Y:S01]  /*5ab0*/  ISETP.GE.AND P2, PT, R0, UR10, PT ;  /* 0x0000000a00007c0c */ /* 0x000fe2000bf46270 */
[----:B-1----:R-:W-:Y:S01]  /*5ac0*/  IMAD.WIDE R98, R104, 0x2, R94 ;  /* 0x0000000268627825 */ /* 0x002fe200078e025e */
[C---:B------:R-:W-:Y:S02]  /*5ad0*/  LOP3.LUT R104, R170.reuse, 0x6c, RZ, 0xfc, !PT ;  /* 0x0000006caa687812 */ /* 0x040fe400078efcff */
[----:B------:R1:W2:Y:S01]  /*5ae0*/  @!P3 LDG.E.U16 R108, desc[UR12][R96.64] ;  /* 0x0000000c606cb981 */ /* 0x0002a2000c1e1500 */
[----:B------:R-:W-:Y:S01]  /*5af0*/  LOP3.LUT R0, R170, 0x6c, RZ, 0xfc, !PT ;  /* 0x0000006caa007812 */ /* 0x000fe200078efcff */
[----:B0-----:R-:W-:Y:S01]  /*5b00*/  IMAD R106, R106, UR6, RZ ;  /* 0x000000066a6a7c24 */ /* 0x001fe2000f8e02ff */
[----:B------:R-:W0:Y:S01]  /*5b10*/  LDCU UR6, c[0x0][0x3a8] ;  /* 0x00007500ff0677ac */ /* 0x000e220008000800 */
[----:B------:R-:W-:Y:S01]  /*5b20*/  LOP3.LUT R101, R170, 0x68, RZ, 0xfc, !PT ;  /* 0x00000068aa657812 */ /* 0x000fe200078efcff */
[----:B------:R-:W-:Y:S01]  /*5b30*/  IMAD R104, R104, UR8, RZ ;  /* 0x0000000868687c24 */ /* 0x000fe2000f8e02ff */
[----:B------:R-:W0:Y:S01]  /*5b40*/  LDCU UR8, c[0x0][0x3a8] ;  /* 0x00007500ff0877ac */ /* 0x000e220008000800 */
[----:B------:R-:W-:-:S02]  /*5b50*/  ISETP.GE.AND P5, PT, R0, UR10, PT ;  /* 0x0000000a00007c0c */ /* 0x000fc4000bfa6270 */
[----:B------:R-:W-:Y:S01]  /*5b60*/  IMAD R101, R101, UR9, RZ ;  /* 0x0000000965657c24 */ /* 0x000fe2000f8e02ff */
[C---:B------:R-:W-:Y:S02]  /*5b70*/  LOP3.LUT R0, R170.reuse, 0x70, RZ, 0xfc, !PT ;  /* 0x00000070aa007812 */ /* 0x040fe400078efcff */
[----:B------:R-:W-:Y:S02]  /*5b80*/  LOP3.LUT R100, R170, 0x74, RZ, 0xfc, !PT ;  /* 0x00000074aa647812 */ /* 0x000fe400078efcff */
[----:B------:R-:W-:Y:S02]  /*5b90*/  PRMT R211, RZ, 0x7610, R211 ;  /* 0x00007610ffd37816 */ /* 0x000fe400000000d3 */
[----:B------:R-:W-:Y:S02]  /*5ba0*/  ISETP.GE.AND P6, PT, R0, UR10, PT ;  /* 0x0000000a00007c0c */ /* 0x000fe4000bfc6270 */
[----:B------:R-:W-:Y:S01]  /*5bb0*/  ISETP.GE.AND P3, PT, R100, UR10, PT ;  /* 0x0000000a64007c0c */ /* 0x000fe2000bf66270 */
[----:B------:R-:W-:Y:S01]  /*5bc0*/  IMAD.WIDE R100, R101, 0x2, R94 ;  /* 0x0000000265647825 */ /* 0x000fe200078e025e */
[----:B------:R-:W-:Y:S01]  /*5bd0*/  PRMT R206, RZ, 0x7610, R206 ;  /* 0x00007610ffce7816 */ /* 0x000fe200000000ce */
[----:B------:R0:W2:Y:S01]  /*5be0*/  @!P4 LDG.E.U16 R211, desc[UR12][R98.64] ;  /* 0x0000000c62d3c981 */ /* 0x0000a2000c1e1500 */
[----:B------:R-:W-:-:S02]  /*5bf0*/  LOP3.LUT R0, R170, 0x78, RZ, 0xfc, !PT ;  /* 0x00000078aa007812 */ /* 0x000fc400078efcff */
[----:B------:R-:W-:Y:S02]  /*5c00*/  LOP3.LUT R120, R170, 0x78, RZ, 0xfc, !PT ;  /* 0x00000078aa787812 */ /* 0x000fe400078efcff */
[----:B------:R-:W-:Y:S01]  /*5c10*/  ISETP.GE.AND P4, PT, R0, UR10, PT ;  /* 0x0000000a00007c0c */ /* 0x000fe2000bf86270 */
[----:B------:R0:W2:Y:S01]  /*5c20*/  @!P2 LDG.E.U16 R206, desc[UR12][R100.64] ;  /* 0x0000000c64cea981 */ /* 0x0000a2000c1e1500 */
[----:B------:R-:W-:Y:S01]  /*5c30*/  PRMT R207, RZ, 0x7610, R207 ;  /* 0x00007610ffcf7816 */ /* 0x000fe200000000cf */
[----:B-1----:R-:W-:Y:S01]  /*5c40*/  IMAD.WIDE R96, R237, 0x2, R94 ;  /* 0x00000002ed607825 */ /* 0x002fe200078e025e */
[----:B------:R-:W-:Y:S02]  /*5c50*/  PRMT R212, RZ, 0x7610, R212 ;  /* 0x00007610ffd47816 */ /* 0x000fe400000000d4 */
[----:B------:R-:W-:Y:S01]  /*5c60*/  LOP3.LUT R121, R170, 0x74, RZ, 0xfc, !PT ;  /* 0x00000074aa797812 */ /* 0x000fe200078efcff */
[----:B0-----:R-:W-:Y:S01]  /*5c70*/  IMAD.WIDE R98, R252, 0x2, R94 ;  /* 0x00000002fc627825 */ /* 0x001fe200078e025e */
[----:B------:R-:W-:Y:S01]  /*5c80*/  PRMT R201, RZ, 0x7610, R201 ;  /* 0x00007610ffc97816 */ /* 0x000fe200000000c9 */
[----:B------:R0:W2:Y:S02]  /*5c90*/  @!P0 LDG.E.U16 R207, desc[UR12][R96.64] ;  /* 0x0000000c60cf8981 */ /* 0x0000a4000c1e1500 */
[----:B------:R-:W-:Y:S01]  /*5ca0*/  IMAD R120, R120, UR6, RZ ;  /* 0x0000000678787c24 */ /* 0x000fe2000f8e02ff */
[----:B------:R-:W-:Y:S01]  /*5cb0*/  PRMT R124, RZ, 0x7610, R124 ;  /* 0x00007610ff7c7816 */ /* 0x000fe2000000007c */
[----:B------:R-:W-:Y:S01]  /*5cc0*/  IMAD R121, R121, UR8, RZ ;  /* 0x0000000879797c24 */ /* 0x000fe2000f8e02ff */
[----:B------:R1:W2:Y:S01]  /*5cd0*/  @!P1 LDG.E.U16 R212, desc[UR12][R98.64] ;  /* 0x0000000c62d49981 */ /* 0x0002a2000c1e1500 */
[----:B------:R-:W-:Y:S01]  /*5ce0*/  IMAD.WIDE R106, R106, 0x2, R94 ;  /* 0x000000026a6a7825 */ /* 0x000fe200078e025e */
[----:B------:R-:W-:-:S02]  /*5cf0*/  LEA.HI R100, R148, 0x7c, RZ, 0x1c ;  /* 0x0000007c94647811 */ /* 0x000fc400078fe0ff */
[----:B------:R-:W-:Y:S01]  /*5d00*/  LEA.HI R0, R148, 0x3c, RZ, 0x1c ;  /* 0x0000003c94007811 */ /* 0x000fe200078fe0ff */
[----:B0-----:R-:W-:Y:S01]  /*5d10*/  IMAD.WIDE R96, R121, 0x2, R94 ;  /* 0x0000000279607825 */ /* 0x001fe200078e025e */
[----:B------:R-:W-:Y:S01]  /*5d20*/  PRMT R214, RZ, 0x7610, R214 ;  /* 0x00007610ffd67816 */ /* 0x000fe200000000d6 */
[----:B------:R-:W2:Y:S02]  /*5d30*/  @!P6 LDG.E.U16 R201, desc[UR12][R106.64] ;  /* 0x0000000c6ac9e981 */ /* 0x000ea4000c1e1500 */
[----:B-1----:R-:W-:Y:S01]  /*5d40*/  IMAD.WIDE R98, R120, 0x2, R94 ;  /* 0x0000000278627825 */ /* 0x002fe200078e025e */
[----:B------:R-:W-:Y:S02]  /*5d50*/  ISETP.GE.AND P1, PT, R100, UR10, PT ;  /* 0x0000000a64007c0c */ /* 0x000fe4000bf26270 */
[----:B------:R0:W2:Y:S01]  /*5d60*/  @!P3 LDG.E.U16 R214, desc[UR12][R96.64] ;  /* 0x0000000c60d6b981 */ /* 0x0000a2000c1e1500 */
[----:B------:R-:W-:-:S03]  /*5d70*/  ISETP.GE.AND P2, PT, R0, UR10, PT ;  /* 0x0000000a00007c0c */ /* 0x000fc6000bf46270 */
[----:B------:R-:W2:Y:S01]  /*5d80*/  @!P4 LDG.E.U16 R124, desc[UR12][R98.64] ;  /* 0x0000000c627cc981 */ /* 0x000ea2000c1e1500 */
[----:B------:R-:W-:Y:S01]  /*5d90*/  IMAD R100, R100, UR16, RZ ;  /* 0x0000001064647c24 */ /* 0x000fe2000f8e02ff */
[----:B------:R-:W-:Y:S01]  /*5da0*/  PRMT R213, RZ, 0x7610, R213 ;  /* 0x00007610ffd57816 */ /* 0x000fe200000000d5 */
[----:B------:R-:W-:Y:S01]  /*5db0*/  IMAD.WIDE R104, R104, 0x2, R94 ;  /* 0x0000000268687825 */ /* 0x000fe200078e025e */
[----:B------:R-:W-:Y:S01]  /*5dc0*/  PRMT R203, RZ, 0x7610, R203 ;  /* 0x00007610ffcb7816 */ /* 0x000fe200000000cb */
[----:B------:R-:W2:Y:S02]  /*5dd0*/  LDL.64 R120, [R1+0x178] ;  /* 0x0001780001787983 */ /* 0x000ea40000100a00 */
[----:B0-----:R-:W-:Y:S01]  /*5de0*/  IMAD R96, R0, UR16, RZ ;  /* 0x0000001000607c24 */ /* 0x001fe2000f8e02ff */
[----:B------:R-:W-:Y:S01]  /*5df0*/  PRMT R218, RZ, 0x7610, R218 ;  /* 0x00007610ffda7816 */ /* 0x000fe200000000da */
[--C-:B------:R-:W-:Y:S01]  /*5e00*/  IMAD.WIDE R100, R100, 0x2, R94.reuse ;  /* 0x0000000264647825 */ /* 0x100fe200078e025e */
[----:B------:R0:W2:Y:S03]  /*5e10*/  @!P5 LDG.E.U16 R213, desc[UR12][R104.64] ;  /* 0x0000000c68d5d981 */ /* 0x0000a6000c1e1500 */
[----:B------:R-:W-:Y:S01]  /*5e20*/  IMAD.WIDE R96, R96, 0x2, R94 ;  /* 0x0000000260607825 */ /* 0x000fe200078e025e */
[----:B------:R-:W2:Y:S04]  /*5e30*/  @!P1 LDG.E.U16 R203, desc[UR12][R100.64] ;  /* 0x0000000c64cb9981 */ /* 0x000ea8000c1e1500 */
[----:B------:R1:W2:Y:S01]  /*5e40*/  @!P2 LDG.E.U16 R218, desc[UR12][R96.64] ;  /* 0x0000000c60daa981 */ /* 0x0002a2000c1e1500 */
[----:B------:R-:W-:-:S04]  /*5e50*/  LOP3.LUT R215, R148, 0x3f, RZ, 0xc0, !PT ;  /* 0x0000003f94d77812 */ /* 0x000fc800078ec0ff */
[----:B0-----:R-:W-:Y:S02]  /*5e60*/  LOP3.LUT R104, R215, 0x40, RZ, 0xfc, !PT ;  /* 0x00000040d7687812 */ /* 0x001fe400078efcff */
[----:B------:R-:W-:Y:S02]  /*5e70*/  IADD3 RZ, P1, PT, R46, UR4, RZ ;  /* 0x000000042eff7c10 */ /* 0x000fe4000ff3e0ff */
[----:B------:R-:W-:Y:S02]  /*5e80*/  ISETP.GE.AND P0, PT, R104, UR10, PT ;  /* 0x0000000a68007c0c */ /* 0x000fe4000bf06270 */
[----:B------:R-:W-:Y:S02]  /*5e90*/  IADD3.X R99, PT, PT, R47, UR5, RZ, P1, !PT ;  /* 0x000000052f637c10 */ /* 0x000fe40008ffe4ff */
[----:B------:R-:W-:Y:S01]  /*5ea0*/  ISETP.GE.AND P1, PT, R215, UR10, PT ;  /* 0x0000000ad7007c0c */ /* 0x000fe2000bf26270 */
[----:B------:R-:W-:Y:S01]  /*5eb0*/  VIADD R98, R46, UR4 ;  /* 0x000000042e627c36 */ /* 0x000fe20008000000 */
[----:B------:R-:W-:Y:S01]  /*5ec0*/  PRMT R202, RZ, 0x7610, R202 ;  /* 0x00007610ffca7816 */ /* 0x000fe200000000ca */
[----:B------:R-:W-:Y:S01]  /*5ed0*/  BAR.SYNC.DEFER_BLOCKING 0x0 ;  /* 0x0000000000007b1d */ /* 0x000fe20000010000 */
[----:B------:R-:W-:-:S02]  /*5ee0*/  IADD3 RZ, P3, PT, R92, UR4, RZ ;  /* 0x000000045cff7c10 */ /* 0x000fc4000ff7e0ff */
[----:B------:R-:W-:Y:S01]  /*5ef0*/  IADD3 RZ, P2, PT, R44, UR4, RZ ;  /* 0x000000042cff7c10 */ /* 0x000fe2000ff5e0ff */
[----:B-1----:R-:W-:Y:S01]  /*5f00*/  VIADD R96, R92, UR4 ;  /* 0x000000045c607c36 */ /* 0x002fe20008000000 */
[----:B------:R-:W-:Y:S02]  /*5f10*/  PRMT R131, RZ, 0x7610, R131 ;  /* 0x00007610ff837816 */ /* 0x000fe40000000083 */
[----:B------:R-:W-:Y:S02]  /*5f20*/  IADD3.X R97, PT, PT, R93, UR5, RZ, P3, !PT ;  /* 0x000000055d617c10 */ /* 0x000fe40009ffe4ff */
[----:B------:R-:W-:Y:S02]  /*5f30*/  PRMT R168, RZ, 0x7610, R168 ;  /* 0x00007610ffa87816 */ /* 0x000fe400000000a8 */
[----:B------:R-:W-:Y:S02]  /*5f40*/  IADD3 RZ, P3, PT, R90, UR4, RZ ;  /* 0x000000045aff7c10 */ /* 0x000fe4000ff7e0ff */
[----:B------:R-:W-:Y:S01]  /*5f50*/  PRMT R118, RZ, 0x7610, R118 ;  /* 0x00007610ff767816 */ /* 0x000fe20000000076 */
[----:B------:R0:W2:Y:S04]  /*5f60*/  @!P0 LDG.E.U16 R202, desc[UR12][R98.64] ;  /* 0x0000000c62ca8981 */ /* 0x0000a8000c1e1500 */
[----:B------:R1:W2:Y:S01]  /*5f70*/  @!P1 LDG.E.U16 R131, desc[UR12][R96.64] ;  /* 0x0000000c60839981 */ /* 0x0002a2000c1e1500 */
[----:B0-----:R-:W-:Y:S01]  /*5f80*/  VIADD R98, R44, UR4 ;  /* 0x000000042c627c36 */ /* 0x001fe20008000000 */
[----:B------:R-:W-:-:S02]  /*5f90*/  IADD3.X R99, PT, PT, R45, UR5, RZ, P2, !PT ;  /* 0x000000052d637c10 */ /* 0x000fc400097fe4ff */
[----:B------:R-:W-:Y:S01]  /*5fa0*/  IADD3 RZ, P2, PT, R42, UR4, RZ ;  /* 0x000000042aff7c10 */ /* 0x000fe2000ff5e0ff */
[----:B-1----:R-:W-:Y:S01]  /*5fb0*/  VIADD R96, R90, UR4 ;  /* 0x000000045a607c36 */ /* 0x002fe20008000000 */
[----:B------:R-:W-:Y:S01]  /*5fc0*/  IADD3.X R97, PT, PT, R91, UR5, RZ, P3, !PT ;  /* 0x000000055b617c10 */ /* 0x000fe20009ffe4ff */
[----:B------:R0:W2:Y:S01]  /*5fd0*/  @!P0 LDG.E.U16 R168, desc[UR12][R98.64] ;  /* 0x0000000c62a88981 */ /* 0x0000a2000c1e1500 */
[----:B------:R-:W-:-:S03]  /*5fe0*/  PRMT R144, RZ, 0x7610, R144 ;  /* 0x00007610ff907816 */ /* 0x000fc60000000090 */
[----:B------:R1:W2:Y:S01]  /*5ff0*/  @!P1 LDG.E.U16 R118, desc[UR12][R96.64] ;  /* 0x0000000c60769981 */ /* 0x0002a2000c1e1500 */
[----:B0-----:R-:W-:Y:S02]  /*6000*/  IADD3.X R99, PT, PT, R43, UR5, RZ, P2, !PT ;  /* 0x000000052b637c10 */ /* 0x001fe400097fe4ff */
[C---:B------:R-:W-:Y:S01]  /*6010*/  IADD3 RZ, P2, PT, R88.reuse, UR4, RZ ;  /* 0x0000000458ff7c10 */ /* 0x040fe2000ff5e0ff */
[----:B-1----:R-:W-:-:S03]  /*6020*/  VIADD R96, R88, UR4 ;  /* 0x0000000458607c36 */ /* 0x002fc60008000000 */
[----:B------:R-:W-:Y:S02]  /*6030*/  IADD3.X R97, PT, PT, R89, UR5, RZ, P2, !PT ;  /* 0x0000000559617c10 */ /* 0x000fe400097fe4ff */
[C---:B------:R-:W-:Y:S02]  /*6040*/  IADD3 RZ, P2, PT, R40.reuse, UR4, RZ ;  /* 0x0000000428ff7c10 */ /* 0x040fe4000ff5e0ff */
[----:B------:R-:W-:Y:S01]  /*6050*/  PRMT R0, RZ, 0x7610, R0 ;  /* 0x00007610ff007816 */ /* 0x000fe20000000000 */
[----:B------:R0:W2:Y:S01]  /*6060*/  @!P1 LDG.E.U16 R144, desc[UR12][R96.64] ;  /* 0x0000000c60909981 */ /* 0x0000a2000c1e1500 */
[----:B------:R-:W-:Y:S01]  /*6070*/  PRMT R110, RZ, 0x7610, R110 ;  /* 0x00007610ff6e7816 */ /* 0x000fe2000000006e */
[----:B0-----:R-:W-:Y:S01]  /*6080*/  VIADD R96, R40, UR4 ;  /* 0x0000000428607c36 */ /* 0x001fe20008000000 */
[----:B------:R-:W-:Y:S02]  /*6090*/  IADD3.X R97, PT, PT, R41, UR5, RZ, P2, !PT ;  /* 0x0000000529617c10 */ /* 0x000fe400097fe4ff */
[----:B------:R-:W-:-:S03]  /*60a0*/  IADD3 RZ, P2, PT, R86, UR4, RZ ;  /* 0x0000000456ff7c10 */ /* 0x000fc6000ff5e0ff */
        /* <DEDUP_REMOVED lines=45> */
[----:B------:R0:W4:Y:S01]  /*6380*/  @!P1 LDG.E.U16 R199, desc[UR12][R96.64] ;  /* 0x0000000c60c79981 */ /* 0x000122000c1e1500 */
        /* <DEDUP_REMOVED lines=24> */
[----:B------:R0:W5:Y:S01]  /*6510*/  @!P0 LDG.E.U16 R128, desc[UR12][R96.64] ;  /* 0x0000000c60808981 */ /* 0x000162000c1e1500 */
        /* <DEDUP_REMOVED lines=21> */
[----:B------:R-:W-:Y:S01]  /*6670*/  VIADD R98, R42, UR4 ;  /* 0x000000042a627c36 */ /* 0x000fe20008000000 */
[----:B------:R-:W-:Y:S01]  /*6680*/  PRMT R104, RZ, 0x7610, R104 ;  /* 0x00007610ff687816 */ /* 0x000fe20000000068 */
[----:B------:R-:W1:Y:S03]  /*6690*/  S2UR UR8, SR_CgaCtaId ;  /* 0x00000000000879c3 */ /* 0x000e660000008800 */
[----:B------:R3:W5:Y:S01]  /*66a0*/  @!P0 LDG.E.U16 R130, desc[UR12][R98.64] ;  /* 0x0000000c62828981 */ /* 0x000762000c1e1500 */
[----:B0-----:R-:W-:Y:S01]  /*66b0*/  VIADD R96, R68, UR4 ;  /* 0x0000000444607c36 */ /* 0x001fe20008000000 */
[----:B------:R-:W-:Y:S02]  /*66c0*/  IADD3.X R97, PT, PT, R69, UR5, RZ, P2, !PT ;  /* 0x0000000545617c10 */ /* 0x000fe400097fe4ff */
[----:B------:R-:W-:-:S03]  /*66d0*/  IADD3 RZ, P2, PT, R20, UR4, RZ ;  /* 0x0000000414ff7c10 */ /* 0x000fc6000ff5e0ff */
[----:B------:R0:W5:Y:S01]  /*66e0*/  @!P1 LDG.E.U16 R105, desc[UR12][R96.64] ;  /* 0x0000000c60699981 */ /* 0x000162000c1e1500 */
[----:B---3--:R-:W-:Y:S01]  /*66f0*/  PRMT R99, RZ, 0x7610, R99 ;  /* 0x00007610ff637816 */ /* 0x008fe20000000063 */
[----:B0-----:R-:W-:Y:S01]  /*6700*/  VIADD R96, R20, UR4 ;  /* 0x0000000414607c36 */ /* 0x001fe20008000000 */
[----:B------:R-:W-:Y:S02]  /*6710*/  IADD3.X R97, PT, PT, R21, UR5, RZ, P2, !PT ;  /* 0x0000000515617c10 */ /* 0x000fe400097fe4ff */
[----:B------:R-:W-:-:S03]  /*6720*/  IADD3 RZ, P2, PT, R66, UR4, RZ ;  /* 0x0000000442ff7c10 */ /* 0x000fc6000ff5e0ff */
[----:B------:R0:W3:Y:S01]  /*6730*/  @!P0 LDG.E.U16 R104, desc[UR12][R96.64] ;  /* 0x0000000c60688981 */ /* 0x0000e2000c1e1500 */
[----:B------:R-:W-:Y:S01]  /*6740*/  PRMT R98, RZ, 0x7610, R98 ;  /* 0x00007610ff627816 */ /* 0x000fe20000000062 */
        /* <DEDUP_REMOVED lines=10> */
[----:B------:R-:W-:Y:S01]  /*67f0*/  UMOV UR6, 0x400 ;  /* 0x0000040000067882 */ /* 0x000fe20000000000 */
[----:B0-----:R-:W-:Y:S01]  /*6800*/  VIADD R96, R64, UR4 ;  /* 0x0000000440607c36 */ /* 0x001fe20008000000 */
[----:B------:R-:W-:Y:S02]  /*6810*/  IADD3.X R97, PT, PT, R65, UR5, RZ, P2, !PT ;  /* 0x0000000541617c10 */ /* 0x000fe400097fe4ff */
[----:B------:R-:W-:Y:S01]  /*6820*/  IADD3 RZ, P2, PT, R16, UR4, RZ ;  /* 0x0000000410ff7c10 */ /* 0x000fe2000ff5e0ff */
[----:B-1----:R-:W-:Y:S02]  /*6830*/  ULEA UR6, UR8, UR6, 0x18 ;  /* 0x0000000608067291 */ /* 0x002fe4000f8ec0ff */
[----:B------:R0:W3:Y:S01]  /*6840*/  @!P1 LDG.E.U16 R204, desc[UR12][R96.64] ;  /* 0x0000000c60cc9981 */ /* 0x0000e2000c1e1500 */
[----:B------:R-:W-:Y:S01]  /*6850*/  PRMT R132, RZ, 0x7610, R132 ;  /* 0x00007610ff847816 */ /* 0x000fe20000000084 */
[----:B------:R-:W-:-:S02]  /*6860*/  IMAD.SHL.U32 R215, R215, 0x2, RZ ;  /* 0x00000002d7d77824 */ /* 0x000fc400078e00ff */
[----:B0-----:R-:W-:Y:S01]  /*6870*/  VIADD R96, R16, UR4 ;  /* 0x0000000410607c36 */ /* 0x001fe20008000000 */
[----:B------:R-:W-:Y:S02]  /*6880*/  IADD3.X R97, PT, PT, R17, UR5, RZ, P2, !PT ;  /* 0x0000000511617c10 */ /* 0x000fe400097fe4ff */
[----:B------:R-:W-:-:S03]  /*6890*/  IADD3 RZ, P2, PT, R62, UR4, RZ ;  /* 0x000000043eff7c10 */ /* 0x000fc6000ff5e0ff */
[----:B------:R0:W3:Y:S04]  /*68a0*/  @!P0 LDG.E.U16 R205, desc[UR12][R96.64] ;  /* 0x0000000c60cd8981 */ /* 0x0000e8000c1e1500 */
[----:B------:R1:W-:Y:S01]  /*68b0*/  STS.U16 [R215+UR6+0x4000], R171 ;  /* 0x004000abd7007988 */ /* 0x0003e20008000406 */
[----:B0-----:R-:W-:Y:S01]  /*68c0*/  VIADD R96, R62, UR4 ;  /* 0x000000043e607c36 */ /* 0x001fe20008000000 */
[----:B------:R-:W-:Y:S02]  /*68d0*/  IADD3.X R97, PT, PT, R63, UR5, RZ, P2, !PT ;  /* 0x000000053f617c10 */ /* 0x000fe400097fe4ff */
[C---:B------:R-:W-:Y:S02]  /*68e0*/  IADD3 RZ, P2, PT, R14.reuse, UR4, RZ ;  /* 0x000000040eff7c10 */ /* 0x040fe4000ff5e0ff */
[----:B-1----:R-:W-:Y:S01]  /*68f0*/  PRMT R171, RZ, 0x7610, R171 ;  /* 0x00007610ffab7816 */ /* 0x002fe200000000ab */
[----:B------:R0:W3:Y:S04]  /*6900*/  @!P1 LDG.E.U16 R132, desc[UR12][R96.64] ;  /* 0x0000000c60849981 */ /* 0x0000e8000c1e1500 */
[----:B------:R1:W-:Y:S01]  /*6910*/  STS.U16 [R215+UR6+0x4100], R145 ;  /* 0x00410091d7007988 */ /* 0x0003e20008000406 */
[----:B0-----:R-:W-:Y:S01]  /*6920*/  VIADD R96, R14, UR4 ;  /* 0x000000040e607c36 */ /* 0x001fe20008000000 */
[----:B------:R-:W-:-:S02]  /*6930*/  IADD3.X R97, PT, PT, R15, UR5, RZ, P2, !PT ;  /* 0x000000050f617c10 */ /* 0x000fc400097fe4ff */
[C---:B------:R-:W-:Y:S02]  /*6940*/  IADD3 RZ, P2, PT, R60.reuse, UR4, RZ ;  /* 0x000000043cff7c10 */ /* 0x040fe4000ff5e0ff */
[----:B-1----:R-:W-:Y:S01]  /*6950*/  PRMT R145, RZ, 0x7610, R145 ;  /* 0x00007610ff917816 */ /* 0x002fe20000000091 */
[----:B------:R0:W3:Y:S04]  /*6960*/  @!P0 LDG.E.U16 R171, desc[UR12][R96.64] ;  /* 0x0000000c60ab8981 */ /* 0x0000e8000c1e1500 */
[----:B------:R1:W-:Y:S01]  /*6970*/  STS.U16 [R215+UR6+0x4200], R135 ;  /* 0x00420087d7007988 */ /* 0x0003e20008000406 */
[----:B0-----:R-:W-:Y:S01]  /*6980*/  VIADD R96, R60, UR4 ;  /* 0x000000043c607c36 */ /* 0x001fe20008000000 */
[----:B------:R-:W-:Y:S02]  /*6990*/  IADD3.X R97, PT, PT, R61, UR5, RZ, P2, !PT ;  /* 0x000000053d617c10 */ /* 0x000fe400097fe4ff */
[----:B------:R-:W-:-:S02]  /*69a0*/  IADD3 RZ, P2, PT, R12, UR4, RZ ;  /* 0x000000040cff7c10 */ /* 0x000fc4000ff5e0ff */
[----:B-1----:R-:W-:Y:S01]  /*69b0*/  PRMT R135, RZ, 0x7610, R135 ;  /* 0x00007610ff877816 */ /* 0x002fe20000000087 */
[----:B------:R0:W3:Y:S04]  /*69c0*/  @!P1 LDG.E.U16 R145, desc[UR12][R96.64] ;  /* 0x0000000c60919981 */ /* 0x0000e8000c1e1500 */
[----:B--2---:R1:W-:Y:S01]  /*69d0*/  STS.U16 [R215+UR6+0x4300], R127 ;  /* 0x0043007fd7007988 */ /* 0x0043e20008000406 */
[----:B0-----:R-:W-:Y:S01]  /*69e0*/  VIADD R96, R12, UR4 ;  /* 0x000000040c607c36 */ /* 0x001fe20008000000 */
[----:B------:R-:W-:Y:S02]  /*69f0*/  IADD3.X R97, PT, PT, R13, UR5, RZ, P2, !PT ;  /* 0x000000050d617c10 */ /* 0x000fe400097fe4ff */
[C---:B------:R-:W-:Y:S02]  /*6a00*/  IADD3 RZ, P2, PT, R58.reuse, UR4, RZ ;  /* 0x000000043aff7c10 */ /* 0x040fe4000ff5e0ff */
[----:B-1----:R-:W-:Y:S01]  /*6a10*/  PRMT R127, RZ, 0x7610, R127 ;  /* 0x00007610ff7f7816 */ /* 0x002fe2000000007f */
[----:B------:R0:W2:Y:S04]  /*6a20*/  @!P0 LDG.E.U16 R135, desc[UR12][R96.64] ;  /* 0x0000000c60878981 */ /* 0x0000a8000c1e1500 */
[----:B------:R1:W-:Y:S01]  /*6a30*/  STS.U16 [R215+UR6+0x4400], R126 ;  /* 0x0044007ed7007988 */ /* 0x0003e20008000406 */
[----:B0-----:R-:W-:Y:S01]  /*6a40*/  VIADD R96, R58, UR4 ;  /* 0x000000043a607c36 */ /* 0x001fe20008000000 */
[----:B------:R-:W-:-:S02]  /*6a50*/  IADD3.X R97, PT, PT, R59, UR5, RZ, P2, !PT ;  /* 0x000000053b617c10 */ /* 0x000fc400097fe4ff */
[C---:B------:R-:W-:Y:S02]  /*6a60*/  IADD3 RZ, P2, PT, R10.reuse, UR4, RZ ;  /* 0x000000040aff7c10 */ /* 0x040fe4000ff5e0ff */
[----:B-1----:R-:W-:Y:S01]  /*6a70*/  PRMT R126, RZ, 0x7610, R126 ;  /* 0x00007610ff7e7816 */ /* 0x002fe2000000007e */
[----:B------:R0:W2:Y:S01]  /*6a80*/  @!P1 LDG.E.U16 R127, desc[UR12][R96.64] ;  /* 0x0000000c607f9981 */ /* 0x0000a2000c1e1500 */
[----:B------:R-:W-:Y:S01]  /*6a90*/  PRMT R196, RZ, 0x7610, R196 ;  /* 0x00007610ffc47816 */ /* 0x000fe200000000c4 */
[----:B0-----:R-:W-:Y:S01]  /*6aa0*/  VIADD R96, R10, UR4 ;  /* 0x000000040a607c36 */ /* 0x001fe20008000000 */
[----:B------:R-:W-:Y:S02]  /*6ab0*/  IADD3.X R97, PT, PT, R11, UR5, RZ, P2, !PT ;  /* 0x000000050b617c10 */ /* 0x000fe400097fe4ff */
[----:B------:R-:W-:-:S03]  /*6ac0*/  IADD3 RZ, P2, PT, R56, UR4, RZ ;  /* 0x0000000438ff7c10 */ /* 0x000fc6000ff5e0ff */
[----:B------:R0:W2:Y:S04]  /*6ad0*/  @!P0 LDG.E.U16 R126, desc[UR12][R96.64] ;  /* 0x0000000c607e8981 */ /* 0x0000a8000c1e1500 */
[----:B------:R1:W-:Y:S01]  /*6ae0*/  STS.U16 [R215+UR6+0x4500], R195 ;  /* 0x004500c3d7007988 */ /* 0x0003e20008000406 */
        /* <DEDUP_REMOVED lines=10> */
[----:B------:R0:W2:Y:S04]  /*6b90*/  @!P0 LDG.E.U16 R195, desc[UR12][R96.64] ;  /* 0x0000000c60c38981 */ /* 0x0000a8000c1e1500 */
[----:B----4-:R1:W-:Y:S01]  /*6ba0*/  STS.U16 [R215+UR6+0x4600], R115 ;  /* 0x00460073d7007988 */ /* 0x0103e20008000406 */
[----:B0-----:R-:W-:Y:S01]  /*6bb0*/  VIADD R96, R54, UR4 ;  /* 0x0000000436607c36 */ /* 0x001fe20008000000 */
[----:B------:R-:W-:Y:S02]  /*6bc0*/  IADD3.X R97, PT, PT, R55, UR5, RZ, P2, !PT ;  /* 0x0000000537617c10 */ /* 0x000fe400097fe4ff */
[----:B------:R-:W-:-:S02]  /*6bd0*/  IADD3 RZ, P2, PT, R6, UR4, RZ ;  /* 0x0000000406ff7c10 */ /* 0x000fc4000ff5e0ff */
[----:B-1----:R-:W-:Y:S01]  /*6be0*/  PRMT R115, RZ, 0x7610, R115 ;  /* 0x00007610ff737816 */ /* 0x002fe20000000073 */
[----:B------:R0:W4:Y:S04]  /*6bf0*/  @!P1 LDG.E.U16 R114, desc[UR12][R96.64] ;  /* 0x0000000c60729981 */ /* 0x000128000c1e1500 */
        /* <DEDUP_REMOVED lines=12> */
[----:B------:R1:W-:Y:S01]  /*6cc0*/  STS.U16 [R215+UR6+0x4800], R109 ;  /* 0x0048006dd7007988 */ /* 0x0003e20008000406 */
[----:B0-----:R-:W-:Y:S01]  /*6cd0*/  VIADD R96, R4, UR4 ;  /* 0x0000000404607c36 */ /* 0x001fe20008000000 */
[----:B------:R-:W-:Y:S02]  /*6ce0*/  IADD3.X R97, PT, PT, R5, UR5, RZ, P2, !PT ;  /* 0x0000000505617c10 */ /* 0x000fe400097fe4ff */
[----:B------:R-:W-:Y:S01]  /*6cf0*/  IADD3 RZ, P2, PT, R50, UR4, RZ ;  /* 0x0000000432ff7c10 */ /* 0x000fe2000ff5e0ff */
[----:B------:R0:W-:Y:S04]  /*6d00*/  STS.U16 [R215+UR6+0x4b00], R108 ;  /* 0x004b006cd7007988 */ /* 0x0001e80008000406 */
[----:B------:R0:W2:Y:S01]  /*6d10*/  @!P0 LDG.E.U16 R102, desc[UR12][R96.64] ;  /* 0x0000000c60668981 */ /* 0x0000a2000c1e1500 */
[----:B-1----:R-:W-:-:S02]  /*6d20*/  IADD3.X R109, PT, PT, R51, UR5, RZ, P2, !PT ;  /* 0x00000005336d7c10 */ /* 0x002fc400097fe4ff */
[----:B------:R-:W-:Y:S01]  /*6d30*/  IADD3 RZ, P2, PT, R2, UR4, RZ ;  /* 0x0000000402ff7c10 */ /* 0x000fe2000ff5e0ff */
[----:B0-----:R-:W-:Y:S01]  /*6d40*/  VIADD R108, R50, UR4 ;  /* 0x00000004326c7c36 */ /* 0x001fe20008000000 */
[----:B------:R-:W-:Y:S02]  /*6d50*/  PRMT R97, RZ, 0x7610, R97 ;  /* 0x00007610ff617816 */ /* 0x000fe40000000061 */
[----:B------:R-:W-:-:S04]  /*6d60*/  PRMT R96, RZ, 0x7610, R96 ;  /* 0x00007610ff607816 */ /* 0x000fc80000000060 */
        /* <DEDUP_REMOVED lines=13> */
[----:B------:R-:W-:Y:S01]  /*6e40*/  STS.U16 [R215+UR6+0x4e00], R201 ;  /* 0x004e00c9d7007988 */ /* 0x000fe20008000406 */
[----:B0-----:R-:W-:Y:S01]  /*6e50*/  VIADD R108, R152, UR4 ;  /* 0x00000004986c7c36 */ /* 0x001fe20008000000 */
[----:B------:R-:W-:Y:S02]  /*6e60*/  IADD3.X R109, PT, PT, R153, UR5, RZ, P2, !PT ;  /* 0x00000005996d7c10 */ /* 0x000fe400097fe4ff */
[----:B------:R-:W-:Y:S01]  /*6e70*/  IADD3 RZ, P2, PT, R154, UR4, RZ ;  /* 0x000000049aff7c10 */ /* 0x000fe2000ff5e0ff */
[----:B------:R0:W-:Y:S04]  /*6e80*/  STS.U16 [R215+UR6+0x4f00], R124 ;  /* 0x004f007cd7007988 */ /* 0x0001e80008000406 */
[----:B------:R1:W2:Y:S01]  /*6e90*/  @!P0 LDG.E.U16 R207, desc[UR12][R108.64] ;  /* 0x0000000c6ccf8981 */ /* 0x0002a2000c1e1500 */
[----:B0-----:R-:W-:-:S02]  /*6ea0*/  PRMT R124, RZ, 0x7610, R124 ;  /* 0x00007610ff7c7816 */ /* 0x001fc4000000007c */
[----:B------:R-:W-:Y:S01]  /*6eb0*/  LOP3.LUT R215, R215, 0x10, RZ, 0x3c, !PT ;  /* 0x00000010d7d77812 */ /* 0x000fe200078e3cff */
[----:B-1----:R-:W-:Y:S01]  /*6ec0*/  VIADD R108, R154, UR4 ;  /* 0x000000049a6c7c36 */ /* 0x002fe20008000000 */
[----:B------:R-:W-:Y:S02]  /*6ed0*/  IADD3.X R109, PT, PT, R155, UR5, RZ, P2, !PT ;  /* 0x000000059b6d7c10 */ /* 0x000fe400097fe4ff */
[C---:B------:R-:W-:Y:S01]  /*6ee0*/  IADD3 RZ, P2, PT, R156.reuse, UR4, RZ ;  /* 0x000000049cff7c10 */ /* 0x040fe2000ff5e0ff */
[----:B------:R0:W-:Y:S04]  /*6ef0*/  STS.U16 [R215+UR6+0x4080], R119 ;  /* 0x00408077d7007988 */ /* 0x0001e80008000406 */
[----:B------:R1:W2:Y:S01]  /*6f00*/  @!P1 LDG.E.U16 R124, desc[UR12][R108.64] ;  /* 0x0000000c6c7c9981 */ /* 0x0002a2000c1e1500 */
[----:B0-----:R-:W-:Y:S01]  /*6f10*/  PRMT R119, RZ, 0x7610, R119 ;  /* 0x00007610ff777816 */ /* 0x001fe20000000077 */
[----:B-1----:R-:W-:Y:S01]  /*6f20*/  VIADD R108, R156, UR4 ;  /* 0x000000049c6c7c36 */ /* 0x002fe20008000000 */
[----:B------:R-:W-:-:S02]  /*6f30*/  IADD3.X R109, PT, PT, R157, UR5, RZ, P2, !PT ;  /* 0x000000059d6d7c10 */ /* 0x000fc400097fe4ff */
[C---:B------:R-:W-:Y:S01]  /*6f40*/  IADD3 RZ, P2, PT, R158.reuse, UR4, RZ ;  /* 0x000000049eff7c10 */ /* 0x040fe2000ff5e0ff */
[----:B------:R0:W-:Y:S04]  /*6f50*/  STS.U16 [R215+UR6+0x4180], R134 ;  /* 0x00418086d7007988 */ /* 0x0001e80008000406 */
[----:B------:R1:W2:Y:S01]  /*6f60*/  @!P0 LDG.E.U16 R119, desc[UR12][R108.64] ;  /* 0x0000000c6c778981 */ /* 0x0002a2000c1e1500 */
[----:B0-----:R-:W-:Y:S01]  /*6f70*/  PRMT R134, RZ, 0x7610, R134 ;  /* 0x00007610ff867816 */ /* 0x001fe20000000086 */
        /* <DEDUP_REMOVED lines=20> */
[----:B------:R-:W-:Y:S01]  /*70c0*/  IADD3 RZ, P2, PT, R166, UR4, RZ ;  /* 0x00000004a6ff7c10 */ /* 0x000fe2000ff5e0ff */
[----:B------:R0:W-:Y:S04]  /*70d0*/  STS.U16 [R215+UR6+0x4580], R194 ;  /* 0x004580c2d7007988 */ /* 0x0001e80008000406 */
[----:B------:R1:W2:Y:S01]  /*70e0*/  @!P0 LDG.E.U16 R125, desc[UR12][R108.64] ;  /* 0x0000000c6c7d8981 */ /* 0x0002a2000c1e1500 */
[----:B0-----:R-:W-:-:S03]  /*70f0*/  PRMT R194, RZ, 0x7610, R194 ;  /* 0x00007610ffc27816 */ /* 0x001fc600000000c2 */
[----:B------:R0:W-:Y:S01]  /*7100*/  STS.U16 [R215+UR6+0x4680], R200 ;  /* 0x004680c8d7007988 */ /* 0x0001e20008000406 */
[----:B-1----:R-:W-:Y:S01]  /*7110*/  VIADD R108, R166, UR4 ;  /* 0x00000004a66c7c36 */ /* 0x002fe20008000000 */
[----:B------:R-:W-:-:S05]  /*7120*/  IADD3.X R109, PT, PT, R167, UR5, RZ, P2, !PT ;  /* 0x00000005a76d7c10 */ /* 0x000fca00097fe4ff */
[----:B------:R1:W2:Y:S01]  /*7130*/  @!P1 LDG.E.U16 R194, desc[UR12][R108.64] ;  /* 0x0000000c6cc29981 */ /* 0x0002a2000c1e1500 */
[----:B0-----:R-:W-:-:S04]  /*7140*/  IADD3 R200, P2, PT, R122, UR4, RZ ;  /* 0x000000047ac87c10 */ /* 0x001fc8000ff5e0ff */
[----:B------:R-:W-:Y:S02]  /*7150*/  IADD3.X R201, PT, PT, R123, UR5, RZ, P2, !PT ;  /* 0x000000057bc97c10 */ /* 0x000fe400097fe4ff */
[----:B------:R-:W2:Y:S01]  /*7160*/  LDL.64 R122, [R1+0x30] ;  /* 0x00003000017a7983 */ /* 0x000ea20000100a00 */
[----:B-1----:R-:W-:-:S06]  /*7170*/  PRMT R108, RZ, 0x7610, R108 ;  /* 0x00007610ff6c7816 */ /* 0x002fcc000000006c */
[----:B------:R0:W3:Y:S02]  /*7180*/  @!P1 LDG.E.U16 R108, desc[UR12][R200.64] ;  /* 0x0000000cc86c9981 */ /* 0x0000e4000c1e1500 */
[----:B0-----:R-:W-:-:S04]  /*7190*/  IADD3 R200, P2, PT, R120, UR4, RZ ;  /* 0x0000000478c87c10 */ /* 0x001fc8000ff5e0ff */
[----:B------:R-:W-:Y:S02]  /*71a0*/  IADD3.X R201, PT, PT, R121, UR5, RZ, P2, !PT ;  /* 0x0000000579c97c10 */ /* 0x000fe400097fe4ff */
[----:B------:R-:W3:Y:S01]  /*71b0*/  LDL.64 R120, [R1+0x38] ;  /* 0x0000380001787983 */ /* 0x000ee20000100a00 */
[----:B------:R-:W-:-:S03]  /*71c0*/  PRMT R109, RZ, 0x7610, R109 ;  /* 0x00007610ff6d7816 */ /* 0x000fc6000000006d */
[----:B------:R0:W-:Y:S04]  /*71d0*/  STS.U16 [R215+UR6+0x4780], R218 ;  /* 0x004780dad7007988 */ /* 0x0001e80008000406 */
[----:B------:R1:W4:Y:S01]  /*71e0*/  @!P0 LDG.E.U16 R109, desc[UR12][R200.64] ;  /* 0x0000000cc86d8981 */ /* 0x000322000c1e1500 */
[----:B0-----:R-:W-:Y:S02]  /*71f0*/  PRMT R218, RZ, 0x7610, R218 ;  /* 0x00007610ffda7816 */ /* 0x001fe400000000da */
[----:B-1----:R-:W-:-:S04]  /*7200*/  IADD3 R200, P2, PT, R174, UR4, RZ ;  /* 0x00000004aec87c10 */ /* 0x002fc8000ff5e0ff */
[----:B------:R-:W-:Y:S01]  /*7210*/  IADD3.X R201, PT, PT, R175, UR5, RZ, P2, !PT ;  /* 0x00000005afc97c10 */ /* 0x000fe200097fe4ff */
        /* <DEDUP_REMOVED lines=18> */
[----:B--2---:R-:W-:-:S04]  /*7340*/  IADD3 R200, P2, PT, R122, UR4, RZ ;  /* 0x000000047ac87c10 */ /* 0x004fc8000ff5e0ff */
[----:B------:R-:W-:Y:S02]  /*7350*/  IADD3.X R201, PT, PT, R123, UR5, RZ, P2, !PT ;  /* 0x000000057bc97c10 */ /* 0x000fe400097fe4ff */
[----:B------:R-:W2:Y:S04]  /*7360*/  LDL.64 R122, [R1+0x100] ;  /* 0x00010000017a7983 */ /* 0x000ea80000100a00 */
[----:B------:R3:W4:Y:S02]  /*7370*/  @!P1 LDG.E.U16 R212, desc[UR12][R200.64] ;  /* 0x0000000cc8d49981 */ /* 0x000724000c1e1500 */
[----:B---3--:R-:W-:-:S04]  /*7380*/  IADD3 R200, P2, PT, R120, UR4, RZ ;  /* 0x0000000478c87c10 */ /* 0x008fc8000ff5e0ff */
[----:B------:R-:W-:Y:S02]  /*7390*/  IADD3.X R201, PT, PT, R121, UR5, RZ, P2, !PT ;  /* 0x0000000579c97c10 */ /* 0x000fe400097fe4ff */
[----:B------:R-:W3:Y:S04]  /*73a0*/  LDL.64 R120, [R1+0x108] ;  /* 0x0001080001787983 */ /* 0x000ee80000100a00 */
[----:B------:R0:W-:Y:S02]  /*73b0*/  STS.U16 [R215+UR6+0x4d80], R213 ;  /* 0x004d80d5d7007988 */ /* 0x0001e40008000406 */
[----:B0-----:R-:W-:Y:S02]  /*73c0*/  PRMT R213, RZ, 0x7610, R213 ;  /* 0x00007610ffd57816 */ /* 0x001fe400000000d5 */
[----:B------:R0:W-:Y:S04]  /*73d0*/  STS.U16 [R215+UR6+0x4e80], R214 ;  /* 0x004e80d6d7007988 */ /* 0x0001e80008000406 */
[----:B------:R1:W4:Y:S01]  /*73e0*/  @!P0 LDG.E.U16 R213, desc[UR12][R200.64] ;  /* 0x0000000cc8d58981 */ /* 0x000322000c1e1500 */
[----:B0-----:R-:W-:-:S02]  /*73f0*/  PRMT R214, RZ, 0x7610, R214 ;  /* 0x00007610ffd67816 */ /* 0x001fc400000000d6 */
[----:B-1----:R-:W-:-:S04]  /*7400*/  IADD3 R200, P2, PT, R138, UR4, RZ ;  /* 0x000000048ac87c10 */ /* 0x002fc8000ff5e0ff */
[----:B------:R-:W-:Y:S01]  /*7410*/  IADD3.X R201, PT, PT, R139, UR5, RZ, P2, !PT ;  /* 0x000000058bc97c10 */ /* 0x000fe200097fe4ff */
[----:B------:R0:W-:Y:S04]  /*7420*/  STS.U16 [R215+UR6+0x4f80], R203 ;  /* 0x004f80cbd7007988 */ /* 0x0001e80008000406 */
[----:B------:R5:W4:Y:S04]  /*7430*/  @!P1 LDG.E.U16 R214, desc[UR12][R200.64] ;  /* 0x0000000cc8d69981 */ /* 0x000b28000c1e1500 */
[----:B------:R1:W-:Y:S01]  /*7440*/  STS.U16 [R215+UR6+0x4880], R217 ;  /* 0x004880d9d7007988 */ /* 0x0003e20008000406 */
[----:B0-----:R-:W-:-:S03]  /*7450*/  LOP3.LUT R203, R148, 0x3f, RZ, 0xc0, !PT ;  /* 0x0000003f94cb7812 */ /* 0x001fc600078ec0ff */
[----:B------:R-:W4:Y:S01]  /*7460*/  LDL.LU.64 R138, [R1+0x1b0] ;  /* 0x0001b000018a7983 */ /* 0x000f220000300a00 */
[----:B-----5:R-:W-:Y:S02]  /*7470*/  IADD3 R200, P2, PT, R150, UR4, RZ ;  /* 0x0000000496c87c10 */ /* 0x020fe4000ff5e0ff */
[----:B-1----:R-:W-:Y:S01]  /*7480*/  PRMT R215, RZ, 0x7610, R215 ;  /* 0x00007610ffd77816 */ /* 0x002fe200000000d7 */
[----:B------:R-:W-:Y:S01]  /*7490*/  IMAD.SHL.U32 R203, R203, 0x2, RZ ;  /* 0x00000002cbcb7824 */ /* 0x000fe200078e00ff */
[----:B------:R-:W-:Y:S01]  /*74a0*/  IADD3.X R201, PT, PT, R151, UR5, RZ, P2, !PT ;  /* 0x0000000597c97c10 */ /* 0x000fe200097fe4ff */
[----:B------:R-:W5:Y:S04]  /*74b0*/  LDL.64 R148, [R1+0xc0] ;  /* 0x0000c00001947983 */ /* 0x000f680000100a00 */
[----:B------:R2:W4:Y:S04]  /*74c0*/  @!P0 LDG.E.U16 R215, desc[UR12][R200.64] ;  /* 0x0000000cc8d78981 */ /* 0x000528000c1e1500 */
[----:B------:R0:W-:Y:S01]  /*74d0*/  STS.U16 [R203+UR6+0x2000], R216 ;  /* 0x002000d8cb007988 */ /* 0x0001e20008000406 */
[----:B------:R-:W-:-:S03]  /*74e0*/  PRMT R217, RZ, 0x7610, R217 ;  /* 0x00007610ffd97816 */ /* 0x000fc600000000d9 */
[----:B------:R1:W-:Y:S04]  /*74f0*/  STS.U16 [R203+UR6+0x2800], R204 ;  /* 0x002800cccb007988 */ /* 0x0003e80008000406 */
[----:B------:R1:W-:Y:S01]  /*7500*/  STS.U16 [R203+UR6+0x2880], R205 ;  /* 0x002880cdcb007988 */ /* 0x0003e20008000406 */
[----:B0-----:R-:W-:-:S03]  /*7510*/  PRMT R216, RZ, 0x7610, R216 ;  /* 0x00007610ffd87816 */ /* 0x001fc600000000d8 */
[----:B------:R-:W4:Y:S01]  /*7520*/  LDL.64 R150, [R1+0x48] ;  /* 0x0000480001967983 */ /* 0x000f220000100a00 */
[----:B--2---:R-:W-:-:S04]  /*7530*/  IADD3 R200, P2, PT, R122, UR4, RZ ;  /* 0x000000047ac87c10 */ /* 0x004fc8000ff5e0ff */
[----:B------:R-:W-:Y:S02]  /*7540*/  IADD3.X R201, PT, PT, R123, UR5, RZ, P2, !PT ;  /* 0x000000057bc97c10 */ /* 0x000fe400097fe4ff */
[----:B-1----:R-:W-:Y:S01]  /*7550*/  PRMT R204, RZ, 0x7610, R204 ;  /* 0x00007610ffcc7816 */ /* 0x002fe200000000cc */
[----:B------:R0:W-:Y:S04]  /*7560*/  STS.U16 [R203+UR6+0x3000], R206 ;  /* 0x003000cecb007988 */ /* 0x0001e80008000406 */
[----:B------:R3:W2:Y:S01]  /*7570*/  @!P1 LDG.E.U16 R216, desc[UR12][R200.64] ;  /* 0x0000000cc8d89981 */ /* 0x0006a2000c1e1500 */
[----:B------:R-:W-:-:S03]  /*7580*/  PRMT R205, RZ, 0x7610, R205 ;  /* 0x00007610ffcd7816 */ /* 0x000fc600000000cd */
[----:B------:R1:W-:Y:S04]  /*7590*/  STS.U16 [R203+UR6+0x3080], R207 ;  /* 0x003080cfcb007988 */ /* 0x0003e80008000406 */
[----:B------:R-:W2:Y:S01]  /*75a0*/  LDL.64 R122, [R1+0x110] ;  /* 0x00011000017a7983 */ /* 0x000ea20000100a00 */
[----:B---3--:R-:W-:-:S04]  /*75b0*/  IADD3 R200, P2, PT, R120, UR4, RZ ;  /* 0x0000000478c87c10 */ /* 0x008fc8000ff5e0ff */
[----:B------:R-:W-:Y:S02]  /*75c0*/  IADD3.X R201, PT, PT, R121, UR5, RZ, P2, !PT ;  /* 0x0000000579c97c10 */ /* 0x000fe400097fe4ff */
[----:B------:R-:W3:Y:S04]  /*75d0*/  LDL.64 R120, [R1+0x40] ;  /* 0x0000400001787983 */ /* 0x000ee80000100a00 */
[----:B------:R0:W2:Y:S02]  /*75e0*/  @!P0 LDG.E.U16 R217, desc[UR12][R200.64] ;  /* 0x0000000cc8d98981 */ /* 0x0000a4000c1e1500 */
[----:B0-----:R-:W-:-:S04]  /*75f0*/  IADD3 R200, P2, PT, R176, UR4, RZ ;  /* 0x00000004b0c87c10 */ /* 0x001fc8000ff5e0ff */
[----:B------:R-:W-:-:S05]  /*7600*/  IADD3.X R201, PT, PT, R177, UR5, RZ, P2, !PT ;  /* 0x00000005b1c97c10 */ /* 0x000fca00097fe4ff */
[----:B------:R0:W2:Y:S02]  /*7610*/  @!P1 LDG.E.U16 R204, desc[UR12][R200.64] ;  /* 0x0000000cc8cc9981 */ /* 0x0000a4000c1e1500 */
[----:B0-----:R-:W-:-:S04]  /*7620*/  IADD3 R200, P2, PT, R178, UR4, RZ ;  /* 0x00000004b2c87c10 */ /* 0x001fc8000ff5e0ff */
[----:B------:R-:W-:-:S05]  /*7630*/  IADD3.X R201, PT, PT, R179, UR5, RZ, P2, !PT ;  /* 0x00000005b3c97c10 */ /* 0x000fca00097fe4ff */
[----:B------:R0:W2:Y:S01]  /*7640*/  @!P0 LDG.E.U16 R205, desc[UR12][R200.64] ;  /* 0x0000000cc8cd8981 */ /* 0x0000a2000c1e1500 */
[----:B------:R-:W-:Y:S02]  /*7650*/  PRMT R206, RZ, 0x7610, R206 ;  /* 0x00007610ffce7816 */ /* 0x000fe400000000ce */
[----:B0-----:R-:W-:-:S04]  /*7660*/  IADD3 R200, P2, PT, R234, UR4, RZ ;  /* 0x00000004eac87c10 */ /* 0x001fc8000ff5e0ff */
[----:B------:R-:W-:-:S05]  /*7670*/  IADD3.X R201, PT, PT, R235, UR5, RZ, P2, !PT ;  /* 0x00000005ebc97c10 */ /* 0x000fca00097fe4ff */
[----:B------:R0:W2:Y:S01]  /*7680*/  @!P1 LDG.E.U16 R206, desc[UR12][R200.64] ;  /* 0x0000000cc8ce9981 */ /* 0x0000a2000c1e1500 */
[----:B-1----:R-:W-:Y:S02]  /*7690*/  PRMT R207, RZ, 0x7610, R207 ;  /* 0x00007610ffcf7816 */ /* 0x002fe400000000cf */
[----:B0-----:R-:W-:-:S04]  /*76a0*/  IADD3 R200, P2, PT, R238, UR4, RZ ;  /* 0x00000004eec87c10 */ /* 0x001fc8000ff5e0ff */
[----:B------:R-:W-:-:S05]  /*76b0*/  IADD3.X R201, PT, PT, R239, UR5, RZ, P2, !PT ;  /* 0x00000005efc97c10 */ /* 0x000fca00097fe4ff */
[----:B------:R3:W2:Y:S02]  /*76c0*/  @!P0 LDG.E.U16 R207, desc[UR12][R200.64] ;  /* 0x0000000cc8cf8981 */ /* 0x0006a4000c1e1500 */
[----:B---3--:R-:W-:-:S04]  /*76d0*/  IADD3 R200, P2, PT, R120, UR4, RZ ;  /* 0x0000000478c87c10 */ /* 0x008fc8000ff5e0ff */
[----:B------:R-:W-:Y:S02]  /*76e0*/  IADD3.X R201, PT, PT, R121, UR5, RZ, P2, !PT ;  /* 0x0000000579c97c10 */ /* 0x000fe400097fe4ff */
[----:B------:R-:W3:Y:S04]  /*76f0*/  LDL.64 R120, [R1+0x118] ;  /* 0x0001180001787983 */ /* 0x000ee80000100a00 */
[----:B------:R0:W-:Y:S02]  /*7700*/  STS.U16 [R203+UR6+0x2080], R208 ;  /* 0x002080d0cb007988 */ /* 0x0001e40008000406 */
[----:B0-----:R-:W-:Y:S02]  /*7710*/  PRMT R208, RZ, 0x7610, R208 ;  /* 0x00007610ffd07816 */ /* 0x001fe400000000d0 */
[----:B----4-:R0:W-:Y:S04]  /*7720*/  STS.U16 [R203+UR6], R209 ;  /* 0x000000d1cb007988 */ /* 0x0101e80008000406 */
[----:B------:R1:W4:Y:S01]  /*7730*/  @!P1 LDG.E.U16 R208, desc[UR12][R200.64] ;  /* 0x0000000cc8d09981 */ /* 0x000322000c1e1500 */
[----:B0-----:R-:W-:-:S02]  /*7740*/  PRMT R209, RZ, 0x7610, R209 ;  /* 0x00007610ffd17816 */ /* 0x001fc400000000d1 */
[----:B-1----:R-:W-:-:S04]  /*7750*/  IADD3 R200, P2, PT, R150, UR4, RZ ;  /* 0x0000000496c87c10 */ /* 0x002fc8000ff5e0ff */
[----:B------:R-:W-:Y:S02]  /*7760*/  IADD3.X R201, PT, PT, R151, UR5, RZ, P2, !PT ;  /* 0x0000000597c97c10 */ /* 0x000fe400097fe4ff */
[----:B------:R-:W4:Y:S04]  /*7770*/  LDL.64 R150, [R1+0x50] ;  /* 0x0000500001967983 */ /* 0x000f280000100a00 */
[----:B------:R5:W4:Y:S04]  /*7780*/  @!P0 LDG.E.U16 R209, desc[UR12][R200.64] ;  /* 0x0000000cc8d18981 */ /* 0x000b28000c1e1500 */
[----:B------:R0:W-:Y:S01]  /*7790*/  STS.U16 [R203+UR6+0x800], R210 ;  /* 0x000800d2cb007988 */ /* 0x0001e20008000406 */
[----:B-----5:R-:W-:-:S02]  /*77a0*/  IADD3 R200, P2, PT, R148, UR4, RZ ;  /* 0x0000000494c87c10 */ /* 0x020fc4000ff5e0ff */
[----:B0-----:R-:W-:Y:S02]  /*77b0*/  PRMT R210, RZ, 0x7610, R210 ;  /* 0x00007610ffd27816 */ /* 0x001fe400000000d2 */
[----:B------:R-:W-:Y:S02]  /*77c0*/  IADD3.X R201, PT, PT, R149, UR5, RZ, P2, !PT ;  /* 0x0000000595c97c10 */ /* 0x000fe400097fe4ff */
[----:B------:R-:W5:Y:S04]  /*77d0*/  LDL.64 R148, [R1+0x58] ;  /* 0x0000580001947983 */ /* 0x000f680000100a00 */
[----:B------:R2:W4:Y:S04]  /*77e0*/  @!P1 LDG.E.U16 R210, desc[UR12][R200.64] ;  /* 0x0000000cc8d29981 */ /* 0x000528000c1e1500 */
[----:B------:R0:W-:Y:S01]  /*77f0*/  STS.U16 [R203+UR6+0x880], R211 ;  /* 0x000880d3cb007988 */ /* 0x0001e20008000406 */
[----:B--2---:R-:W-:-:S02]  /*7800*/  IADD3 R200, P2, PT, R122, UR4, RZ ;  /* 0x000000047ac87c10 */ /* 0x004fc4000ff5e0ff */
[----:B0-----:R-:W-:Y:S02]  /*7810*/  PRMT R211, RZ, 0x7610, R211 ;  /* 0x00007610ffd37816 */ /* 0x001fe400000000d3 */
[----:B------:R-:W-:Y:S02]  /*7820*/  IADD3.X R201, PT, PT, R123, UR5, RZ, P2, !PT ;  /* 0x000000057bc97c10 */ /* 0x000fe400097fe4ff */
[----:B------:R-:W2:Y:S04]  /*7830*/  LDL.64 R122, [R1+0x120] ;  /* 0x00012000017a7983 */ /* 0x000ea80000100a00 */
[----:B------:R3:W2:Y:S02]  /*7840*/  @!P1 LDG.E.U16 R211, desc[UR12][R200.64] ;  /* 0x0000000cc8d39981 */ /* 0x0006a4000c1e1500 */
[----:B---3--:R-:W-:-:S04]  /*7850*/  IADD3 R200, P2, PT, R120, UR4, RZ ;  /* 0x0000000478c87c10 */ /* 0x008fc8000ff5e0ff */
[----:B------:R-:W-:Y:S02]  /*7860*/  IADD3.X R201, PT, PT, R121, UR5, RZ, P2, !PT ;  /* 0x0000000579c97c10 */ /* 0x000fe400097fe4ff */
[----:B------:R-:W3:Y:S04]  /*7870*/  LDL.64 R120, [R1+0x128] ;  /* 0x0001280001787983 */ /* 0x000ee80000100a00 */
[----:B------:R0:W-:Y:S02]  /*7880*/  STS.U16 [R203+UR6+0x1000], R212 ;  /* 0x001000d4cb007988 */ /* 0x0001e40008000406 */
[----:B0-----:R-:W-:Y:S02]  /*7890*/  PRMT R212, RZ, 0x7610, R212 ;  /* 0x00007610ffd47816 */ /* 0x001fe400000000d4 */
[----:B------:R0:W-:Y:S04]  /*78a0*/  STS.U16 [R203+UR6+0x1080], R213 ;  /* 0x001080d5cb007988 */ /* 0x0001e80008000406 */
[----:B------:R1:W3:Y:S01]  /*78b0*/  @!P0 LDG.E.U16 R212, desc[UR12][R200.64] ;  /* 0x0000000cc8d48981 */ /* 0x0002e2000c1e1500 */
[----:B0-----:R-:W-:-:S02]  /*78c0*/  PRMT R213, RZ, 0x7610, R213 ;  /* 0x00007610ffd57816 */ /* 0x001fc400000000d5 */
[----:B-1----:R-:W-:-:S04]  /*78d0*/  IADD3 R200, P2, PT, R180, UR4, RZ ;  /* 0x00000004b4c87c10 */ /* 0x002fc8000ff5e0ff */
[----:B------:R-:W-:Y:S01]  /*78e0*/  IADD3.X R201, PT, PT, R181, UR5, RZ, P2, !PT ;  /* 0x00000005b5c97c10 */ /* 0x000fe200097fe4ff */
[----:B------:R0:W-:Y:S04]  /*78f0*/  STS.U16 [R203+UR6+0x1800], R214 ;  /* 0x001800d6cb007988 */ /* 0x0001e80008000406 */
[----:B------:R1:W3:Y:S01]  /*7900*/  @!P1 LDG.E.U16 R213, desc[UR12][R200.64] ;  /* 0x0000000cc8d59981 */ /* 0x0002e2000c1e1500 */
[----:B0-----:R-:W-:Y:S02]  /*7910*/  PRMT R214, RZ, 0x7610, R214 ;  /* 0x00007610ffd67816 */ /* 0x001fe400000000d6 */
        /* <DEDUP_REMOVED lines=10> */
[----:B-1----:R-:W-:Y:S01]  /*79c0*/  IADD3 R200, P2, PT, R242, UR4, RZ ;  /* 0x00000004f2c87c10 */ /* 0x002fe2000ff5e0ff */
[----:B------:R0:W-:Y:S03]  /*79d0*/  STS.U16 [R203+UR6+0x80], R218 ;  /* 0x000080dacb007988 */ /* 0x0001e60008000406 */
[----:B------:R-:W-:Y:S01]  /*79e0*/  IADD3.X R201, PT, PT, R243, UR5, RZ, P2, !PT ;  /* 0x00000005f3c97c10 */ /* 0x000fe200097fe4ff */
[----:B------:R-:W-:Y:S04]  /*79f0*/  STS.U16 [R203+UR6+0x3880], R217 ;  /* 0x003880d9cb007988 */ /* 0x000fe80008000406 */
[----:B------:R4:W3:Y:S01]  /*7a00*/  @!P0 LDG.E.U16 R216, desc[UR12][R200.64] ;  /* 0x0000000cc8d88981 */ /* 0x0008e2000c1e1500 */
[----:B0-----:R-:W-:-:S05]  /*7a10*/  LOP3.LUT R218, R203, 0x10, RZ, 0x3c, !PT ;  /* 0x00000010cbda7812 */ /* 0x001fca00078e3cff */
[----:B------:R0:W-:Y:S01]  /*7a20*/  STS.U16 [R218+UR6+0x1980], R202 ;  /* 0x001980cada007988 */ /* 0x0001e20008000406 */
[----:B----4-:R-:W-:-:S04]  /*7a30*/  IADD3 R200, P2, PT, R150, UR4, RZ ;  /* 0x0000000496c87c10 */ /* 0x010fc8000ff5e0ff */
[----:B------:R-:W-:Y:S02]  /*7a40*/  IADD3.X R201, PT, PT, R151, UR5, RZ, P2, !PT ;  /* 0x0000000597c97c10 */ /* 0x000fe400097fe4ff */
[----:B------:R-:W4:Y:S01]  /*7a50*/  LDL.64 R150, [R1+0x60] ;  /* 0x0000600001967983 */ /* 0x000f220000100a00 */
[----:B0-----:R-:W-:-:S06]  /*7a60*/  PRMT R202, RZ, 0x7610, R202 ;  /* 0x00007610ffca7816 */ /* 0x001fcc00000000ca */
[----:B------:R5:W4:Y:S01]  /*7a70*/  @!P1 LDG.E.U16 R202, desc[UR12][R200.64] ;  /* 0x0000000cc8ca9981 */ /* 0x000b22000c1e1500 */
[----:B------:R-:W-:Y:S02]  /*7a80*/  PRMT R217, RZ, 0x7610, R217 ;  /* 0x00007610ffd97816 */ /* 0x000fe400000000d9 */
[----:B-----5:R-:W-:-:S04]  /*7a90*/  IADD3 R200, P2, PT, R148, UR4, RZ ;  /* 0x0000000494c87c10 */ /* 0x020fc8000ff5e0ff */
[----:B------:R-:W-:Y:S02]  /*7aa0*/  IADD3.X R201, PT, PT, R149, UR5, RZ, P2, !PT ;  /* 0x0000000595c97c10 */ /* 0x000fe400097fe4ff */
[----:B------:R-:W5:Y:S04]  /*7ab0*/  LDL.64 R148, [R1+0x68] ;  /* 0x0000680001947983 */ /* 0x000f680000100a00 */
[----:B------:R2:W-:Y:S04]  /*7ac0*/  STS.U16 [R218+UR6+0x2180], R198 ;  /* 0x002180c6da007988 */ /* 0x0005e80008000406 */
[----:B------:R0:W5:Y:S01]  /*7ad0*/  @!P0 LDG.E.U16 R217, desc[UR12][R200.64] ;  /* 0x0000000cc8d98981 */ /* 0x000162000c1e1500 */
[----:B--2---:R-:W-:-:S03]  /*7ae0*/  IADD3 R198, P2, PT, R122, UR4, RZ ;  /* 0x000000047ac67c10 */ /* 0x004fc6000ff5e0ff */
[----:B------:R1:W-:Y:S01]  /*7af0*/  STS.U16 [R218+UR6+0x2100], R199 ;  /* 0x002100c7da007988 */ /* 0x0003e20008000406 */
[----:B0-----:R-:W-:Y:S02]  /*7b00*/  PRMT R200, RZ, 0x7610, R200 ;  /* 0x00007610ffc87816 */ /* 0x001fe400000000c8 */
[----:B-1----:R-:W-:Y:S02]  /*7b10*/  IADD3.X R199, PT, PT, R123, UR5, RZ, P2, !PT ;  /* 0x000000057bc77c10 */ /* 0x002fe400097fe4ff */
        /* <DEDUP_REMOVED lines=21> */
[----:B------:R-:W-:-:S05]  /*7c70*/  IADD3.X R199, PT, PT, R245, UR5, RZ, P2, !PT ;  /* 0x00000005f5c77c10 */ /* 0x000fca00097fe4ff */
[----:B------:R0:W3:Y:S01]  /*7c80*/  @!P1 LDG.E.U16 R119, desc[UR12][R198.64] ;  /* 0x0000000cc6779981 */ /* 0x0000e2000c1e1500 */
[----:B------:R-:W-:Y:S02]  /*7c90*/  PRMT R201, RZ, 0x7610, R201 ;  /* 0x00007610ffc97816 */ /* 0x000fe400000000c9 */
[----:B0-----:R-:W-:-:S04]  /*7ca0*/  IADD3 R198, P2, PT, R246, UR4, RZ ;  /* 0x00000004f6c67c10 */ /* 0x001fc8000ff5e0ff */
[----:B------:R-:W-:Y:S01]  /*7cb0*/  IADD3.X R199, PT, PT, R247, UR5, RZ, P2, !PT ;  /* 0x00000005f7c77c10 */ /* 0x000fe200097fe4ff */
[----:B------:R0:W-:Y:S04]  /*7cc0*/  STS.U16 [R218+UR6+0x100], R204 ;  /* 0x000100ccda007988 */ /* 0x0001e80008000406 */
[----:B------:R4:W3:Y:S01]  /*7cd0*/  @!P0 LDG.E.U16 R201, desc[UR12][R198.64] ;  /* 0x0000000cc6c98981 */ /* 0x0008e2000c1e1500 */
[----:B0-----:R-:W-:Y:S02]  /*7ce0*/  PRMT R204, RZ, 0x7610, R204 ;  /* 0x00007610ffcc7816 */ /* 0x001fe400000000cc */
[----:B----4-:R-:W-:-:S04]  /*7cf0*/  IADD3 R198, P2, PT, R150, UR4, RZ ;  /* 0x0000000496c67c10 */ /* 0x010fc8000ff5e0ff */
[----:B------:R-:W-:Y:S01]  /*7d00*/  IADD3.X R199, PT, PT, R151, UR5, RZ, P2, !PT ;  /* 0x0000000597c77c10 */ /* 0x000fe200097fe4ff */
[----:B------:R0:W-:Y:S04]  /*7d10*/  STS.U16 [R218+UR6+0x180], R205 ;  /* 0x000180cdda007988 */ /* 0x0001e80008000406 */
[----:B------:R5:W4:Y:S04]  /*7d20*/  @!P1 LDG.E.U16 R204, desc[UR12][R198.64] ;  /* 0x0000000cc6cc9981 */ /* 0x000b28000c1e1500 */
[----:B------:R1:W-:Y:S01]  /*7d30*/  STS.U16 [R218+UR6+0x900], R206 ;  /* 0x000900ceda007988 */ /* 0x0003e20008000406 */
[----:B0-----:R-:W-:-:S03]  /*7d40*/  PRMT R205, RZ, 0x7610, R205 ;  /* 0x00007610ffcd7816 */ /* 0x001fc600000000cd */
[----:B------:R0:W-:Y:S04]  /*7d50*/  STS.U16 [R218+UR6+0x980], R207 ;  /* 0x000980cfda007988 */ /* 0x0001e80008000406 */
[----:B------:R-:W4:Y:S01]  /*7d60*/  LDL.64 R150, [R1+0x78] ;  /* 0x0000780001967983 */ /* 0x000f220000100a00 */
[----:B-----5:R-:W-:-:S04]  /*7d70*/  IADD3 R198, P2, PT, R148, UR4, RZ ;  /* 0x0000000494c67c10 */ /* 0x020fc8000ff5e0ff */
[----:B------:R-:W-:Y:S02]  /*7d80*/  IADD3.X R199, PT, PT, R149, UR5, RZ, P2, !PT ;  /* 0x0000000595c77c10 */ /* 0x000fe400097fe4ff */
[----:B-1----:R-:W-:Y:S01]  /*7d90*/  PRMT R206, RZ, 0x7610, R206 ;  /* 0x00007610ffce7816 */ /* 0x002fe200000000ce */
[----:B------:R1:W-:Y:S04]  /*7da0*/  STS.U16 [R218+UR6+0x1100], R208 ;  /* 0x001100d0da007988 */ /* 0x0003e80008000406 */
[----:B------:R2:W5:Y:S01]  /*7db0*/  @!P0 LDG.E.U16 R205, desc[UR12][R198.64] ;  /* 0x0000000cc6cd8981 */ /* 0x000562000c1e1500 */
[----:B0-----:R-:W-:-:S03]  /*7dc0*/  PRMT R207, RZ, 0x7610, R207 ;  /* 0x00007610ffcf7816 */ /* 0x001fc600000000cf */
[----:B------:R-:W4:Y:S01]  /*7dd0*/  LDL.64 R148, [R1+0xc8] ;  /* 0x0000c80001947983 */ /* 0x000f220000100a00 */
[----:B--2---:R-:W-:-:S04]  /*7de0*/  IADD3 R198, P2, PT, R122, UR4, RZ ;  /* 0x000000047ac67c10 */ /* 0x004fc8000ff5e0ff */
[----:B------:R-:W-:Y:S02]  /*7df0*/  IADD3.X R199, PT, PT, R123, UR5, RZ, P2, !PT ;  /* 0x000000057bc77c10 */ /* 0x000fe400097fe4ff */
[----:B-1----:R-:W-:Y:S01]  /*7e00*/  PRMT R208, RZ, 0x7610, R208 ;  /* 0x00007610ffd07816 */ /* 0x002fe200000000d0 */
[----:B------:R0:W-:Y:S04]  /*7e10*/  STS.U16 [R218+UR6+0x1180], R209 ;  /* 0x001180d1da007988 */ /* 0x0001e80008000406 */
[----:B------:R3:W2:Y:S04]  /*7e20*/  @!P1 LDG.E.U16 R206, desc[UR12][R198.64] ;  /* 0x0000000cc6ce9981 */ /* 0x0006a8000c1e1500 */
[----:B------:R-:W2:Y:S01]  /*7e30*/  LDL.64 R122, [R1+0x140] ;  /* 0x00014000017a7983 */ /* 0x000ea20000100a00 */
[----:B---3--:R-:W-:-:S04]  /*7e40*/  IADD3 R198, P2, PT, R120, UR4, RZ ;  /* 0x0000000478c67c10 */ /* 0x008fc8000ff5e0ff */
[----:B------:R-:W-:Y:S02]  /*7e50*/  IADD3.X R199, PT, PT, R121, UR5, RZ, P2, !PT ;  /* 0x0000000579c77c10 */ /* 0x000fe400097fe4ff */
[----:B------:R-:W3:Y:S04]  /*7e60*/  LDL.64 R120, [R1+0x70] ;  /* 0x0000700001787983 */ /* 0x000ee80000100a00 */
[----:B------:R1:W2:Y:S02]  /*7e70*/  @!P0 LDG.E.U16 R207, desc[UR12][R198.64] ;  /* 0x0000000cc6cf8981 */ /* 0x0002a4000c1e1500 */
[----:B-1----:R-:W-:-:S04]  /*7e80*/  IADD3 R198, P2, PT, R188, UR4, RZ ;  /* 0x00000004bcc67c10 */ /* 0x002fc8000ff5e0ff */
[----:B------:R-:W-:-:S05]  /*7e90*/  IADD3.X R199, PT, PT, R189, UR5, RZ, P2, !PT ;  /* 0x00000005bdc77c10 */ /* 0x000fca00097fe4ff */
[----:B------:R1:W2:Y:S01]  /*7ea0*/  @!P1 LDG.E.U16 R208, desc[UR12][R198.64] ;  /* 0x0000000cc6d09981 */ /* 0x0002a2000c1e1500 */
[----:B0-----:R-:W-:Y:S02]  /*7eb0*/  PRMT R209, RZ, 0x7610, R209 ;  /* 0x00007610ffd17816 */ /* 0x001fe400000000d1 */
[----:B-1----:R-:W-:-:S04]  /*7ec0*/  IADD3 R198, P2, PT, R190, UR4, RZ ;  /* 0x00000004bec67c10 */ /* 0x002fc8000ff5e0ff */
[----:B------:R-:W-:Y:S01]  /*7ed0*/  IADD3.X R199, PT, PT, R191, UR5, RZ, P2, !PT ;  /* 0x00000005bfc77c10 */ /* 0x000fe200097fe4ff */
[----:B------:R0:W-:Y:S04]  /*7ee0*/  STS.U16 [R218+UR6+0x1900], R210 ;  /* 0x001900d2da007988 */ /* 0x0001e80008000406 */
        /* <DEDUP_REMOVED lines=8> */
[----:B------:R-:W-:-:S05]  /*7f70*/  IADD3.X R199, PT, PT, R251, UR5, RZ, P2, !PT ;  /* 0x00000005fbc77c10 */ /* 0x000fca00097fe4ff */
[----:B------:R3:W5:Y:S02]  /*7f80*/  @!P0 LDG.E.U16 R211, desc[UR12][R198.64] ;  /* 0x0000000cc6d38981 */ /* 0x000764000c1e1500 */
[----:B---3--:R-:W-:-:S04]  /*7f90*/  IADD3 R198, P2, PT, R120, UR4, RZ ;  /* 0x0000000478c67c10 */ /* 0x008fc8000ff5e0ff */
[----:B------:R-:W-:Y:S02]  /*7fa0*/  IADD3.X R199, PT, PT, R121, UR5, RZ, P2, !PT ;  /* 0x0000000579c77c10 */ /* 0x000fe400097fe4ff */
[----:B------:R-:W3:Y:S04]  /*7fb0*/  LDL.64 R120, [R1+0x148] ;  /* 0x0001480001787983 */ /* 0x000ee80000100a00 */
[----:B------:R0:W-:Y:S02]  /*7fc0*/  STS.U16 [R218+UR6+0x3980], R212 ;  /* 0x003980d4da007988 */ /* 0x0001e40008000406 */
[----:B0-----:R-:W-:-:S05]  /*7fd0*/  LOP3.LUT R212, R203, 0x20, RZ, 0x3c, !PT ;  /* 0x00000020cbd47812 */ /* 0x001fca00078e3cff */
[----:B------:R0:W-:Y:S02]  /*7fe0*/  STS.U16 [R212+UR6+0x1a00], R131 ;  /* 0x001a0083d4007988 */ /* 0x0001e40008000406 */
[----:B0-----:R-:W-:Y:S02]  /*7ff0*/  PRMT R131, RZ, 0x7610, R131 ;  /* 0x00007610ff837816 */ /* 0x001fe40000000083 */
[----:B------:R0:W-:Y:S04]  /*8000*/  STS.U16 [R212+UR6+0x1a80], R168 ;  /* 0x001a80a8d4007988 */ /* 0x0001e80008000406 */
[----:B------:R4:W5:Y:S01]  /*8010*/  @!P1 LDG.E.U16 R131, desc[UR12][R198.64] ;  /* 0x0000000cc6839981 */ /* 0x000962000c1e1500 */
[----:B0-----:R-:W-:Y:S02]  /*8020*/  PRMT R168, RZ, 0x7610, R168 ;  /* 0x00007610ffa87816 */ /* 0x001fe400000000a8 */
[----:B----4-:R-:W-:-:S04]  /*8030*/  IADD3 R198, P2, PT, R150, UR4, RZ ;  /* 0x0000000496c67c10 */ /* 0x010fc8000ff5e0ff */
[----:B------:R-:W-:Y:S01]  /*8040*/  IADD3.X R199, PT, PT, R151, UR5, RZ, P2, !PT ;  /* 0x0000000597c77c10 */ /* 0x000fe200097fe4ff */
[----:B------:R2:W-:Y:S04]  /*8050*/  STS.U16 [R212+UR6+0x2280], R146 ;  /* 0x00228092d4007988 */ /* 0x0005e80008000406 */
[----:B------:R0:W4:Y:S04]  /*8060*/  @!P0 LDG.E.U16 R168, desc[UR12][R198.64] ;  /* 0x0000000cc6a88981 */ /* 0x000128000c1e1500 */
[----:B------:R1:W-:Y:S01]  /*8070*/  STS.U16 [R212+UR6+0x2200], R147 ;  /* 0x00220093d4007988 */ /* 0x0003e20008000406 */
[----:B------:R-:W-:-:S03]  /*8080*/  PRMT R218, RZ, 0x7610, R218 ;  /* 0x00007610ffda7816 */ /* 0x000fc600000000da */
[----:B------:R1:W-:Y:S01]  /*8090*/  STS.U16 [R212+UR6+0x2a00], R145 ;  /* 0x002a0091d4007988 */ /* 0x0003e20008000406 */
[----:B0-----:R-:W-:-:S03]  /*80a0*/  IADD3 R198, P2, PT, R148, UR4, RZ ;  /* 0x0000000494c67c10 */ /* 0x001fc6000ff5e0ff */
[----:B------:R0:W-:Y:S01]  /*80b0*/  STS.U16 [R212+UR6+0x3200], R134 ;  /* 0x00320086d4007988 */ /* 0x0001e20008000406 */
[----:B------:R-:W-:Y:S02]  /*80c0*/  IADD3.X R199, PT, PT, R149, UR5, RZ, P2, !PT ;  /* 0x0000000595c77c10 */ /* 0x000fe400097fe4ff */
[----:B--2---:R-:W-:Y:S01]  /*80d0*/  IADD3 R146, P2, PT, R122, UR4, RZ ;  /* 0x000000047a927c10 */ /* 0x004fe2000ff5e0ff */
[----:B------:R-:W2:Y:S03]  /*80e0*/  LDL.64 R148, [R1+0x8] ;  /* 0x0000080001947983 */ /* 0x000ea60000100a00 */
[----:B-1----:R-:W-:Y:S01]  /*80f0*/  IADD3.X R147, PT, PT, R123, UR5, RZ, P2, !PT ;  /* 0x000000057b937c10 */ /* 0x002fe200097fe4ff */
[----:B------:R1:W2:Y:S04]  /*8100*/  @!P0 LDG.E.U16 R218, desc[UR12][R198.64] ;  /* 0x0000000cc6da8981 */ /* 0x0002a8000c1e1500 */
[----:B------:R-:W2:Y:S04]  /*8110*/  LDL.64 R122, [R1] ;  /* 0x00000000017a7983 */ /* 0x000ea80000100a00 */
[----:B------:R0:W-:Y:S01]  /*8120*/  STS.U16 [R212+UR6+0x2a80], R135 ;  /* 0x002a8087d4007988 */ /* 0x0001e20008000406 */
[----:B-1----:R-:W-:-:S03]  /*8130*/  PRMT R198, RZ, 0x7610, R198 ;  /* 0x00007610ffc67816 */ /* 0x002fc600000000c6 */
[----:B------:R-:W4:Y:S04]  /*8140*/  LDL.64 R150, [R1+0xd0] ;  /* 0x0000d00001967983 */ /* 0x000f280000100a00 */
[----:B------:R3:W4:Y:S02]  /*8150*/  @!P1 LDG.E.U16 R198, desc[UR12][R146.64] ;  /* 0x0000000c92c69981 */ /* 0x000724000c1e1500 */
[----:B---3--:R-:W-:-:S04]  /*8160*/  IADD3 R146, P2, PT, R120, UR4, RZ ;  /* 0x0000000478927c10 */ /* 0x008fc8000ff5e0ff */
[----:B------:R-:W-:Y:S02]  /*8170*/  IADD3.X R147, PT, PT, R121, UR5, RZ, P2, !PT ;  /* 0x0000000579937c10 */ /* 0x000fe400097fe4ff */
[----:B------:R-:W3:Y:S01]  /*8180*/  LDL.64 R120, [R1+0x80] ;  /* 0x0000800001787983 */ /* 0x000ee20000100a00 */
[----:B------:R-:W-:Y:S02]  /*8190*/  PRMT R145, RZ, 0x7610, R145 ;  /* 0x00007610ff917816 */ /* 0x000fe40000000091 */
[----:B------:R-:W-:-:S04]  /*81a0*/  PRMT R199, RZ, 0x7610, R199 ;  /* 0x00007610ffc77816 */ /* 0x000fc800000000c7 */
[----:B------:R1:W4:Y:S02]  /*81b0*/  @!P0 LDG.E.U16 R145, desc[UR12][R146.64] ;  /* 0x0000000c92918981 */ /* 0x000324000c1e1500 */
[----:B-1----:R-:W-:-:S04]  /*81c0*/  IADD3 R146, P2, PT, R192, UR4, RZ ;  /* 0x00000004c0927c10 */ /* 0x002fc8000ff5e0ff */
[----:B------:R-:W-:Y:S02]  /*81d0*/  IADD3.X R147, PT, PT, R193, UR5, RZ, P2, !PT ;  /* 0x00000005c1937c10 */ /* 0x000fe400097fe4ff */
[----:B0-----:R-:W-:-:S03]  /*81e0*/  IADD3 R134, P2, PT, R220, UR4, RZ ;  /* 0x00000004dc867c10 */ /* 0x001fc6000ff5e0ff */
[----:B------:R0:W4:Y:S01]  /*81f0*/  @!P1 LDG.E.U16 R199, desc[UR12][R146.64] ;  /* 0x0000000c92c79981 */ /* 0x000122000c1e1500 */
[----:B------:R-:W-:Y:S02]  /*8200*/  IADD3.X R135, PT, PT, R221, UR5, RZ, P2, !PT ;  /* 0x00000005dd877c10 */ /* 0x000fe400097fe4ff */
[----:B0-----:R-:W-:-:S06]  /*8210*/  PRMT R146, RZ, 0x7610, R146 ;  /* 0x00007610ff927816 */ /* 0x001fcc0000000092 */
[----:B------:R2:W4:Y:S01]  /*8220*/  @!P0 LDG.E.U16 R146, desc[UR12][R134.64] ;  /* 0x0000000c86928981 */ /* 0x000522000c1e1500 */
[----:B------:R-:W-:-:S03]  /*8230*/  PRMT R147, RZ, 0x7610, R147 ;  /* 0x00007610ff937816 */ /* 0x000fc60000000093 */
[----:B------:R0:W-:Y:S01]  /*8240*/  STS.U16 [R212+UR6+0x200], R213 ;  /* 0x000200d5d4007988 */ /* 0x0001e20008000406 */
[----:B--2---:R-:W-:-:S04]  /*8250*/  IADD3 R134, P2, PT, R122, UR4, RZ ;  /* 0x000000047a867c10 */ /* 0x004fc8000ff5e0ff */
[----:B------:R-:W-:Y:S02]  /*8260*/  IADD3.X R135, PT, PT, R123, UR5, RZ, P2, !PT ;  /* 0x000000057b877c10 */ /* 0x000fe400097fe4ff */
[----:B------:R-:W2:Y:S04]  /*8270*/  LDL.64 R122, [R1+0x88] ;  /* 0x00008800017a7983 */ /* 0x000ea80000100a00 */
[----:B------:R1:W4:Y:S01]  /*8280*/  @!P1 LDG.E.U16 R147, desc[UR12][R134.64] ;  /* 0x0000000c86939981 */ /* 0x000322000c1e1500 */
[----:B0-----:R-:W-:Y:S02]  /*8290*/  PRMT R213, RZ, 0x7610, R213 ;  /* 0x00007610ffd57816 */ /* 0x001fe400000000d5 */
[----:B-1----:R-:W-:-:S04]  /*82a0*/  IADD3 R134, P2, PT, R148, UR4, RZ ;  /* 0x0000000494867c10 */ /* 0x002fc8000ff5e0ff */
[----:B------:R-:W-:Y:S02]  /*82b0*/  IADD3.X R135, PT, PT, R149, UR5, RZ, P2, !PT ;  /* 0x0000000595877c10 */ /* 0x000fe400097fe4ff */
[----:B------:R-:W4:Y:S04]  /*82c0*/  LDL.64 R148, [R1+0xd8] ;  /* 0x0000d80001947983 */ /* 0x000f280000100a00 */
[----:B------:R3:W5:Y:S02]  /*82d0*/  @!P0 LDG.E.U16 R213, desc[UR12][R134.64] ;  /* 0x0000000c86d58981 */ /* 0x000764000c1e1500 */
[----:B---3--:R-:W-:-:S04]  /*82e0*/  IADD3 R134, P2, PT, R120, UR4, RZ ;  /* 0x0000000478867c10 */ /* 0x008fc8000ff5e0ff */
[----:B------:R-:W-:Y:S02]  /*82f0*/  IADD3.X R135, PT, PT, R121, UR5, RZ, P2, !PT ;  /* 0x0000000579877c10 */ /* 0x000fe400097fe4ff */
[----:B------:R-:W3:Y:S04]  /*8300*/  LDL.64 R120, [R1+0x150] ;  /* 0x0001500001787983 */ /* 0x000ee80000100a00 */
[----:B------:R0:W-:Y:S02]  /*8310*/  STS.U16 [R212+UR6+0x280], R214 ;  /* 0x000280d6d4007988 */ /* 0x0001e40008000406 */
[----:B0-----:R-:W-:Y:S02]  /*8320*/  PRMT R214, RZ, 0x7610, R214 ;  /* 0x00007610ffd67816 */ /* 0x001fe400000000d6 */
[----:B------:R0:W-:Y:S04]  /*8330*/  STS.U16 [R212+UR6+0xa00], R215 ;  /* 0x000a00d7d4007988 */ /* 0x0001e80008000406 */
[----:B------:R2:W5:Y:S01]  /*8340*/  @!P1 LDG.E.U16 R214, desc[UR12][R134.64] ;  /* 0x0000000c86d69981 */ /* 0x000562000c1e1500 */
[----:B0-----:R-:W-:-:S03]  /*8350*/  PRMT R215, RZ, 0x7610, R215 ;  /* 0x00007610ffd77816 */ /* 0x001fc600000000d7 */
[----:B------:R0:W-:Y:S02]  /*8360*/  STS.U16 [R212+UR6+0xa80], R216 ;  /* 0x000a80d8d4007988 */ /* 0x0001e40008000406 */
[----:B0-----:R-:W-:Y:S02]  /*8370*/  PRMT R216, RZ, 0x7610, R216 ;  /* 0x00007610ffd87816 */ /* 0x001fe400000000d8 */
[----:B------:R0:W-:Y:S02]  /*8380*/  STS.U16 [R212+UR6+0x1200], R202 ;  /* 0x001200cad4007988 */ /* 0x0001e40008000406 */
[----:B0-----:R-:W-:Y:S02]  /*8390*/  PRMT R202, RZ, 0x7610, R202 ;  /* 0x00007610ffca7816 */ /* 0x001fe400000000ca */
[----:B--2---:R-:W-:-:S04]  /*83a0*/  IADD3 R134, P2, PT, R122, UR4, RZ ;  /* 0x000000047a867c10 */ /* 0x004fc8000ff5e0ff */
[----:B------:R-:W-:Y:S02]  /*83b0*/  IADD3.X R135, PT, PT, R123, UR5, RZ, P2, !PT ;  /* 0x000000057b877c10 */ /* 0x000fe400097fe4ff */
[----:B------:R-:W2:Y:S04]  /*83c0*/  LDL.64 R122, [R1+0x158] ;  /* 0x00015800017a7983 */ /* 0x000ea80000100a00 */
[----:B------:R4:W5:Y:S02]  /*83d0*/  @!P0 LDG.E.U16 R215, desc[UR12][R134.64] ;  /* 0x0000000c86d78981 */ /* 0x000964000c1e1500 */
[----:B----4-:R-:W-:-:S04]  /*83e0*/  IADD3 R134, P2, PT, R150, UR4, RZ ;  /* 0x0000000496867c10 */ /* 0x010fc8000ff5e0ff */
[----:B------:R-:W-:Y:S01]  /*83f0*/  IADD3.X R135, PT, PT, R151, UR5, RZ, P2, !PT ;  /* 0x0000000597877c10 */ /* 0x000fe200097fe4ff */
[----:B------:R0:W-:Y:S04]  /*8400*/  STS.U16 [R212+UR6+0x1280], R217 ;  /* 0x001280d9d4007988 */ /* 0x0001e80008000406 */
[----:B------:R1:W4:Y:S04]  /*8410*/  @!P1 LDG.E.U16 R216, desc[UR12][R134.64] ;  /* 0x0000000c86d89981 */ /* 0x000328000c1e1500 */
[----:B------:R0:W-:Y:S04]  /*8420*/  STS.U16 [R212+UR6+0x3a00], R200 ;  /* 0x003a00c8d4007988 */ /* 0x0001e80008000406 */
[----:B------:R2:W-:Y:S01]  /*8430*/  STS.U16 [R212+UR6+0x3a80], R132 ;  /* 0x003a8084d4007988 */ /* 0x0005e20008000406 */
[----:B-1----:R-:W-:-:S03]  /*8440*/  IADD3 R134, P2, PT, R148, UR4, RZ ;  /* 0x0000000494867c10 */ /* 0x002fc6000ff5e0ff */
[----:B------:R1:W-:Y:S01]  /*8450*/  STS.U16 [R212+UR6+0x3280], R133 ;  /* 0x00328085d4007988 */ /* 0x0003e20008000406 */
[----:B------:R-:W-:Y:S02]  /*8460*/  IADD3.X R135, PT, PT, R149, UR5, RZ, P2, !PT ;  /* 0x0000000595877c10 */ /* 0x000fe400097fe4ff */
[----:B0-----:R-:W-:Y:S01]  /*8470*/  PRMT R217, RZ, 0x7610, R217 ;  /* 0x00007610ffd97816 */ /* 0x001fe200000000d9 */
[----:B------:R-:W4:Y:S04]  /*8480*/  LDL.64 R148, [R1+0x18] ;  /* 0x0000180001947983 */ /* 0x000f280000100a00 */
[----:B------:R3:W4:Y:S04]  /*8490*/  @!P0 LDG.E.U16 R202, desc[UR12][R134.64] ;  /* 0x0000000c86ca8981 */ /* 0x000728000c1e1500 */
[----:B------:R-:W4:Y:S01]  /*84a0*/  LDL.64 R150, [R1+0xe0] ;  /* 0x0000e00001967983 */ /* 0x000f220000100a00 */
[----:B---3--:R-:W-:-:S04]  /*84b0*/  IADD3 R134, P2, PT, R120, UR4, RZ ;  /* 0x0000000478867c10 */ /* 0x008fc8000ff5e0ff */
[----:B------:R-:W-:Y:S02]  /*84c0*/  IADD3.X R135, PT, PT, R121, UR5, RZ, P2, !PT ;  /* 0x0000000579877c10 */ /* 0x000fe400097fe4ff */
[----:B------:R-:W3:Y:S04]  /*84d0*/  LDL.64 R120, [R1+0x10] ;  /* 0x0000100001787983 */ /* 0x000ee80000100a00 */
[----:B------:R2:W4:Y:S01]  /*84e0*/  @!P1 LDG.E.U16 R217, desc[UR12][R134.64] ;  /* 0x0000000c86d99981 */ /* 0x000522000c1e1500 */
[----:B------:R-:W-:Y:S02]  /*84f0*/  PRMT R200, RZ, 0x7610, R200 ;  /* 0x00007610ffc87816 */ /* 0x000fe400000000c8 */
[----:B--2---:R-:W-:-:S04]  /*8500*/  IADD3 R134, P2, PT, R122, UR4, RZ ;  /* 0x000000047a867c10 */ /* 0x004fc8000ff5e0ff */
[----:B------:R-:W-:Y:S02]  /*8510*/  IADD3.X R135, PT, PT, R123, UR5, RZ, P2, !PT ;  /* 0x000000057b877c10 */ /* 0x000fe400097fe4ff */
[----:B------:R-:W-:Y:S01]  /*8520*/  IADD3 R132, P2, PT, R222, UR4, RZ ;  /* 0x00000004de847c10 */ /* 0x000fe2000ff5e0ff */
[----:B------:R-:W2:Y:S04]  /*8530*/  LDL.64 R122, [R1+0x90] ;  /* 0x00009000017a7983 */ /* 0x000ea80000100a00 */
[----:B------:R0:W5:Y:S01]  /*8540*/  @!P0 LDG.E.U16 R200, desc[UR12][R134.64] ;  /* 0x0000000c86c88981 */ /* 0x000162000c1e1500 */
[----:B-1----:R-:W-:Y:S02]  /*8550*/  IADD3.X R133, PT, PT, R223, UR5, RZ, P2, !PT ;  /* 0x00000005df857c10 */ /* 0x002fe400097fe4ff */
[----:B0-----:R-:W-:-:S02]  /*8560*/  PRMT R134, RZ, 0x7610, R134 ;  /* 0x00007610ff867816 */ /* 0x001fc40000000086 */
[----:B------:R-:W-:-:S04]  /*8570*/  PRMT R135, RZ, 0x7610, R135 ;  /* 0x00007610ff877816 */ /* 0x000fc80000000087 */
[----:B------:R0:W5:Y:S02]  /*8580*/  @!P1 LDG.E.U16 R134, desc[UR12][R132.64] ;  /* 0x0000000c84869981 */ /* 0x000164000c1e1500 */
[----:B0-----:R-:W-:-:S04]  /*8590*/  IADD3 R132, P2, PT, R224, UR4, RZ ;  /* 0x00000004e0847c10 */ /* 0x001fc8000ff5e0ff */
[----:B------:R-:W-:-:S05]  /*85a0*/  IADD3.X R133, PT, PT, R225, UR5, RZ, P2, !PT ;  /* 0x00000005e1857c10 */ /* 0x000fca00097fe4ff */
[----:B------:R3:W5:Y:S02]  /*85b0*/  @!P0 LDG.E.U16 R135, desc[UR12][R132.64] ;  /* 0x0000000c84878981 */ /* 0x000764000c1e1500 */
[----:B---3--:R-:W-:-:S04]  /*85c0*/  IADD3 R132, P2, PT, R120, UR4, RZ ;  /* 0x0000000478847c10 */ /* 0x008fc8000ff5e0ff */
[----:B------:R-:W-:Y:S02]  /*85d0*/  IADD3.X R133, PT, PT, R121, UR5, RZ, P2, !PT ;  /* 0x0000000579857c10 */ /* 0x000fe400097fe4ff */
[----:B------:R-:W3:Y:S01]  /*85e0*/  LDL.64 R120, [R1+0x98] ;  /* 0x0000980001787983 */ /* 0x000ee20000100a00 */
[----:B------:R-:W-:-:S05]  /*85f0*/  LOP3.LUT R212, R203, 0x30, RZ, 0x3c, !PT ;  /* 0x00000030cbd47812 */ /* 0x000fca00078e3cff */
[----:B------:R0:W-:Y:S02]  /*8600*/  STS.U16 [R212+UR6+0x1b80], R130 ;  /* 0x001b8082d4007988 */ /* 0x0001e40008000406 */
[----:B0-----:R-:W-:-:S06]  /*8610*/  PRMT R130, RZ, 0x7610, R130 ;  /* 0x00007610ff827816 */ /* 0x001fcc0000000082 */
[----:B------:R4:W5:Y:S01]  /*8620*/  @!P1 LDG.E.U16 R130, desc[UR12][R132.64] ;  /* 0x0000000c84829981 */ /* 0x000962000c1e1500 */
[----:B------:R-:W-:Y:S02]  /*8630*/  PRMT R219, RZ, 0x7610, R219 ;  /* 0x00007610ffdb7816 */ /* 0x000fe400000000db */
[----:B----4-:R-:W-:-:S04]  /*8640*/  IADD3 R132, P2, PT, R148, UR4, RZ ;  /* 0x0000000494847c10 */ /* 0x010fc8000ff5e0ff */
[----:B------:R-:W-:Y:S02]  /*8650*/  IADD3.X R133, PT, PT, R149, UR5, RZ, P2, !PT ;  /* 0x0000000595857c10 */ /* 0x000fe400097fe4ff */
[----:B------:R-:W4:Y:S04]  /*8660*/  LDL.64 R148, [R1+0xe8] ;  /* 0x0000e80001947983 */ /* 0x000f280000100a00 */
[----:B------:R2:W-:Y:S04]  /*8670*/  STS.U16 [R212+UR6+0x2380], R128 ;  /* 0x00238080d4007988 */ /* 0x0005e80008000406 */
[----:B------:R0:W4:Y:S04]  /*8680*/  @!P0 LDG.E.U16 R219, desc[UR12][R132.64] ;  /* 0x0000000c84db8981 */ /* 0x000128000c1e1500 */
[----:B------:R1:W-:Y:S01]  /*8690*/  STS.U16 [R212+UR6+0x2300], R129 ;  /* 0x00230081d4007988 */ /* 0x0003e20008000406 */
[----:B0-----:R-:W-:-:S02]  /*86a0*/  PRMT R132, RZ, 0x7610, R132 ;  /* 0x00007610ff847816 */ /* 0x001fc40000000084 */
[----:B--2---:R-:W-:-:S04]  /*86b0*/  IADD3 R128, P2, PT, R122, UR4, RZ ;  /* 0x000000047a807c10 */ /* 0x004fc8000ff5e0ff */
[----:B-1----:R-:W-:Y:S02]  /*86c0*/  IADD3.X R129, PT, PT, R123, UR5, RZ, P2, !PT ;  /* 0x000000057b817c10 */ /* 0x002fe400097fe4ff */
[----:B------:R-:W2:Y:S04]  /*86d0*/  LDL.64 R122, [R1+0x160] ;  /* 0x00016000017a7983 */ /* 0x000ea80000100a00 */
[----:B------:R3:W5:Y:S02]  /*86e0*/  @!P1 LDG.E.U16 R132, desc[UR12][R128.64] ;  /* 0x0000000c80849981 */ /* 0x000764000c1e1500 */
[----:B---3--:R-:W-:-:S04]  /*86f0*/  IADD3 R128, P2, PT, R120, UR4, RZ ;  /* 0x0000000478807c10 */ /* 0x008fc8000ff5e0ff */
[----:B------:R-:W-:Y:S02]  /*8700*/  IADD3.X R129, PT, PT, R121, UR5, RZ, P2, !PT ;  /* 0x0000000579817c10 */ /* 0x000fe400097fe4ff */
[----:B------:R-:W3:Y:S01]  /*8710*/  LDL.64 R120, [R1+0x168] ;  /* 0x0001680001787983 */ /* 0x000ee20000100a00 */
[----:B------:R-:W-:-:S03]  /*8720*/  PRMT R133, RZ, 0x7610, R133 ;  /* 0x00007610ff857816 */ /* 0x000fc60000000085 */
[----:B------:R0:W-:Y:S04]  /*8730*/  STS.U16 [R212+UR6+0x2b80], R126 ;  /* 0x002b807ed4007988 */ /* 0x0001e80008000406 */
[----:B------:R1:W5:Y:S01]  /*8740*/  @!P0 LDG.E.U16 R133, desc[UR12][R128.64] ;  /* 0x0000000c80858981 */ /* 0x000362000c1e1500 */
[----:B0-----:R-:W-:-:S03]  /*8750*/  IADD3 R126, P2, PT, R150, UR4, RZ ;  /* 0x00000004967e7c10 */ /* 0x001fc6000ff5e0ff */
[----:B------:R0:W-:Y:S01]  /*8760*/  STS.U16 [R212+UR6+0x2b00], R127 ;  /* 0x002b007fd4007988 */ /* 0x0001e20008000406 */
[----:B-1----:R-:W-:Y:S02]  /*8770*/  PRMT R128, RZ, 0x7610, R128 ;  /* 0x00007610ff807816 */ /* 0x002fe40000000080 */
[----:B0-----:R-:W-:Y:S01]  /*8780*/  IADD3.X R127, PT, PT, R151, UR5, RZ, P2, !PT ;  /* 0x00000005977f7c10 */ /* 0x001fe200097fe4ff */
[----:B------:R0:W-:Y:S04]  /*8790*/  STS.U16 [R212+UR6+0x3300], R116 ;  /* 0x00330074d4007988 */ /* 0x0001e80008000406 */
[----:B------:R4:W5:Y:S01]  /*87a0*/  @!P1 LDG.E.U16 R128, desc[UR12][R126.64] ;  /* 0x0000000c7e809981 */ /* 0x000962000c1e1500 */
[----:B------:R-:W-:-:S03]  /*87b0*/  PRMT R129, RZ, 0x7610, R129 ;  /* 0x00007610ff817816 */ /* 0x000fc60000000081 */
[----:B------:R-:W5:Y:S01]  /*87c0*/  LDL.64 R150, [R1+0x20] ;  /* 0x0000200001967983 */ /* 0x000f620000100a00 */
[----:B0-----:R-:W-:Y:S02]  /*87d0*/  PRMT R116, RZ, 0x7610, R116 ;  /* 0x00007610ff747816 */ /* 0x001fe40000000074 */
[----:B----4-:R-:W-:-:S04]  /*87e0*/  IADD3 R126, P2, PT, R148, UR4, RZ ;  /* 0x00000004947e7c10 */ /* 0x010fc8000ff5e0ff */
[----:B------:R-:W-:Y:S02]  /*87f0*/  IADD3.X R127, PT, PT, R149, UR5, RZ, P2, !PT ;  /* 0x00000005957f7c10 */ /* 0x000fe400097fe4ff */
[----:B------:R-:W4:Y:S04]  /*8800*/  LDL.64 R148, [R1+0xa8] ;  /* 0x0000a80001947983 */ /* 0x000f280000100a00 */
[----:B------:R2:W4:Y:S02]  /*8810*/  @!P0 LDG.E.U16 R116, desc[UR12][R126.64] ;  /* 0x0000000c7e748981 */ /* 0x000524000c1e1500 */
[----:B--2---:R-:W-:-:S04]  /*8820*/  IADD3 R126, P2, PT, R122, UR4, RZ ;  /* 0x000000047a7e7c10 */ /* 0x004fc8000ff5e0ff */
[----:B------:R-:W-:Y:S02]  /*8830*/  IADD3.X R127, PT, PT, R123, UR5, RZ, P2, !PT ;  /* 0x000000057b7f7c10 */ /* 0x000fe400097fe4ff */
[----:B------:R-:W2:Y:S04]  /*8840*/  LDL.64 R122, [R1+0xa0] ;  /* 0x0000a000017a7983 */ /* 0x000ea80000100a00 */
[----:B------:R3:W2:Y:S02]  /*8850*/  @!P1 LDG.E.U16 R129, desc[UR12][R126.64] ;  /* 0x0000000c7e819981 */ /* 0x0006a4000c1e1500 */
[----:B---3--:R-:W-:-:S04]  /*8860*/  IADD3 R126, P2, PT, R120, UR4, RZ ;  /* 0x00000004787e7c10 */ /* 0x008fc8000ff5e0ff */
[----:B------:R-:W-:Y:S02]  /*8870*/  IADD3.X R127, PT, PT, R121, UR5, RZ, P2, !PT ;  /* 0x00000005797f7c10 */ /* 0x000fe400097fe4ff */
[----:B------:R-:W3:Y:S01]  /*8880*/  LDL.64 R120, [R1+0x28] ;  /* 0x0000280001787983 */ /* 0x000ee20000100a00 */
[----:B------:R-:W-:-:S03]  /*8890*/  PRMT R236, RZ, 0x7610, R236 ;  /* 0x00007610ffec7816 */ /* 0x000fc600000000ec */
[----:B------:R0:W-:Y:S04]  /*88a0*/  STS.U16 [R212+UR6+0x380], R124 ;  /* 0x0003807cd4007988 */ /* 0x0001e80008000406 */
[----:B------:R1:W2:Y:S01]  /*88b0*/  @!P0 LDG.E.U16 R236, desc[UR12][R126.64] ;  /* 0x0000000c7eec8981 */ /* 0x0002a2000c1e1500 */
[----:B0-----:R-:W-:-:S03]  /*88c0*/  IADD3 R124, P2, PT, R226, UR4, RZ ;  /* 0x00000004e27c7c10 */ /* 0x001fc6000ff5e0ff */
[----:B------:R0:W-:Y:S01]  /*88d0*/  STS.U16 [R212+UR6+0x3380], R125 ;  /* 0x0033807dd4007988 */ /* 0x0001e20008000406 */
[----:B-1----:R-:W-:-:S03]  /*88e0*/  PRMT R126, RZ, 0x7610, R126 ;  /* 0x00007610ff7e7816 */ /* 0x002fc6000000007e */
[----:B------:R1:W-:Y:S01]  /*88f0*/  STS.U16 [R212+UR6+0x1b00], R118 ;  /* 0x001b0076d4007988 */ /* 0x0003e20008000406 */
[----:B0-----:R-:W-:-:S03]  /*8900*/  IADD3.X R125, PT, PT, R227, UR5, RZ, P2, !PT ;  /* 0x00000005e37d7c10 */ /* 0x001fc600097fe4ff */
[----:B------:R0:W-:Y:S01]  /*8910*/  STS.U16 [R212+UR6+0xb00], R119 ;  /* 0x000b0077d4007988 */ /* 0x0001e20008000406 */
[----:B-1----:R-:W-:-:S03]  /*8920*/  IADD3 R118, P2, PT, R228, UR4, RZ ;  /* 0x00000004e4767c10 */ /* 0x002fc6000ff5e0ff */
[----:B------:R1:W4:Y:S01]  /*8930*/  @!P1 LDG.E.U16 R126, desc[UR12][R124.64] ;  /* 0x0000000c7c7e9981 */ /* 0x000322000c1e1500 */
[----:B0-----:R-:W-:Y:S02]  /*8940*/  IADD3.X R119, PT, PT, R229, UR5, RZ, P2, !PT ;  /* 0x00000005e5777c10 */ /* 0x001fe400097fe4ff */
[----:B-1----:R-:W-:Y:S02]  /*8950*/  PRMT R124, RZ, 0x7610, R124 ;  /* 0x00007610ff7c7816 */ /* 0x002fe4000000007c */
[----:B------:R-:W-:-:S04]  /*8960*/  PRMT R125, RZ, 0x7610, R125 ;  /* 0x00007610ff7d7816 */ /* 0x000fc8000000007d */
[----:B------:R5:W4:Y:S02]  /*8970*/  @!P0 LDG.E.U16 R124, desc[UR12][R118.64] ;  /* 0x0000000c767c8981 */ /* 0x000b24000c1e1500 */
[----:B-----5:R-:W-:-:S04]  /*8980*/  IADD3 R118, P2, PT, R150, UR4, RZ ;  /* 0x0000000496767c10 */ /* 0x020fc8000ff5e0ff */
[----:B------:R-:W-:Y:S02]  /*8990*/  IADD3.X R119, PT, PT, R151, UR5, RZ, P2, !PT ;  /* 0x0000000597777c10 */ /* 0x000fe400097fe4ff */
[----:B------:R-:W-:Y:S01]  /*89a0*/  PRMT R127, RZ, 0x7610, R127 ;  /* 0x00007610ff7f7816 */ /* 0x000fe2000000007f */
[----:B------:R0:W-:Y:S04]  /*89b0*/  STS.U16 [R212+UR6+0xb80], R201 ;  /* 0x000b80c9d4007988 */ /* 0x0001e80008000406 */
[----:B------:R3:W5:Y:S04]  /*89c0*/  @!P1 LDG.E.U16 R125, desc[UR12][R118.64] ;  /* 0x0000000c767d9981 */ /* 0x000768000c1e1500 */
[----:B------:R-:W5:Y:S01]  /*89d0*/  LDL.64 R150, [R1+0xf0] ;  /* 0x0000f00001967983 */ /* 0x000f620000100a00 */
[----:B0-----:R-:W-:-:S03]  /*89e0*/  PRMT R201, RZ, 0x7610, R201 ;  /* 0x00007610ffc97816 */ /* 0x001fc600000000c9 */
[----:B------:R-:W-:Y:S04]  /*89f0*/  STS.U16 [R212+UR6+0x3b00], R206 ;  /* 0x003b00ced4007988 */ /* 0x000fe80008000406 */
[----:B------:R0:W-:Y:S01]  /*8a00*/  STS.U16 [R212+UR6+0x3b80], R207 ;  /* 0x003b80cfd4007988 */ /* 0x0001e20008000406 */
[----:B---3--:R-:W-:-:S04]  /*8a10*/  IADD3 R118, P2, PT, R120, UR4, RZ ;  /* 0x0000000478767c10 */ /* 0x008fc8000ff5e0ff */
[----:B------:R-:W-:Y:S02]  /*8a20*/  IADD3.X R119, PT, PT, R121, UR5, RZ, P2, !PT ;  /* 0x0000000579777c10 */ /* 0x000fe400097fe4ff */
[----:B------:R-:W3:Y:S04]  /*8a30*/  LDL.LU.64 R120, [R1+0x1a8] ;  /* 0x0001a80001787983 */ /* 0x000ee80000300a00 */
[----:B------:R2:W3:Y:S02]  /*8a40*/  @!P0 LDG.E.U16 R127, desc[UR12][R118.64] ;  /* 0x0000000c767f8981 */ /* 0x0004e4000c1e1500 */
[----:B--2---:R-:W-:-:S04]  /*8a50*/  IADD3 R118, P2, PT, R122, UR4, RZ ;  /* 0x000000047a767c10 */ /* 0x004fc8000ff5e0ff */
[----:B------:R-:W-:Y:S02]  /*8a60*/  IADD3.X R119, PT, PT, R123, UR5, RZ, P2, !PT ;  /* 0x000000057b777c10 */ /* 0x000fe400097fe4ff */
[----:B------:R-:W2:Y:S04]  /*8a70*/  LDL.LU.64 R122, [R1+0x1a0] ;  /* 0x0001a000017a7983 */ /* 0x000ea80000300a00 */
[----:B------:R4:W2:Y:S02]  /*8a80*/  @!P1 LDG.E.U16 R201, desc[UR12][R118.64] ;  /* 0x0000000c76c99981 */ /* 0x0008a4000c1e1500 */
[----:B----4-:R-:W-:-:S04]  /*8a90*/  IADD3 R118, P2, PT, R148, UR4, RZ ;  /* 0x0000000494767c10 */ /* 0x010fc8000ff5e0ff */
[----:B------:R-:W-:Y:S02]  /*8aa0*/  IADD3.X R119, PT, PT, R149, UR5, RZ, P2, !PT ;  /* 0x0000000595777c10 */ /* 0x000fe400097fe4ff */
[----:B------:R-:W4:Y:S04]  /*8ab0*/  LDL.LU.64 R148, [R1+0x198] ;  /* 0x0001980001947983 */ /* 0x000f280000300a00 */
[----:B0-----:R-:W2:Y:S04]  /*8ac0*/  LDL.64 R206, [R1+0xf8] ;  /* 0x0000f80001ce7983 */ /* 0x001ea80000100a00 */
[----:B------:R0:W-:Y:S02]  /*8ad0*/  STS.U16 [R212+UR6+0x1300], R204 ;  /* 0x001300ccd4007988 */ /* 0x0001e40008000406 */
[----:B0-----:R-:W-:-:S02]  /*8ae0*/  PRMT R204, RZ, 0x7610, R204 ;  /* 0x00007610ffcc7816 */ /* 0x001fc400000000cc */
[----:B------:R0:W-:Y:S04]  /*8af0*/  STS.U16 [R212+UR6+0x1380], R205 ;  /* 0x001380cdd4007988 */ /* 0x0001e80008000406 */
[----:B------:R5:W3:Y:S01]  /*8b00*/  @!P0 LDG.E.U16 R204, desc[UR12][R118.64] ;  /* 0x0000000c76cc8981 */ /* 0x000ae2000c1e1500 */
[----:B0-----:R-:W-:Y:S02]  /*8b10*/  PRMT R205, RZ, 0x7610, R205 ;  /* 0x00007610ffcd7816 */ /* 0x001fe400000000cd */
[----:B-----5:R-:W-:Y:S01]  /*8b20*/  IADD3 R118, P2, PT, R150, UR4, RZ ;  /* 0x0000000496767c10 */ /* 0x020fe2000ff5e0ff */
[----:B------:R0:W-:Y:S03]  /*8b30*/  STS.U16 [R212+UR6+0x300], R171 ;  /* 0x000300abd4007988 */ /* 0x0001e60008000406 */
[----:B------:R-:W-:-:S02]  /*8b40*/  IADD3.X R119, PT, PT, R151, UR5, RZ, P2, !PT ;  /* 0x0000000597777c10 */ /* 0x000fc400097fe4ff */
[----:B------:R-:W4:Y:S04]  /*8b50*/  LDL.LU.64 R150, [R1+0x190] ;  /* 0x0001900001967983 */ /* 0x000f280000300a00 */
[----:B------:R2:W5:Y:S01]  /*8b60*/  @!P1 LDG.E.U16 R205, desc[UR12][R118.64] ;  /* 0x0000000c76cd9981 */ /* 0x000562000c1e1500 */
[----:B0-----:R-:W-:-:S05]  /*8b70*/  LOP3.LUT R171, R203, 0x40, RZ, 0x3c, !PT ;  /* 0x00000040cbab7812 */ /* 0x001fca00078e3cff */
[----:B------:R0:W-:Y:S02]  /*8b80*/  STS.U16 [R171+UR6+0x1c00], R144 ;  /* 0x001c0090ab007988 */ /* 0x0001e40008000406 */
[----:B0-----:R-:W-:Y:S02]  /*8b90*/  PRMT R144, RZ, 0x7610, R144 ;  /* 0x00007610ff907816 */ /* 0x001fe40000000090 */
[----:B--2---:R-:W-:-:S04]  /*8ba0*/  IADD3 R118, P1, PT, R206, UR4, RZ ;  /* 0x00000004ce767c10 */ /* 0x004fc8000ff3e0ff */
[----:B------:R-:W-:-:S05]  /*8bb0*/  IADD3.X R119, PT, PT, R207, UR5, RZ, P1, !PT ;  /* 0x00000005cf777c10 */ /* 0x000fca0008ffe4ff */
[----:B------:R-:W2:Y:S01]  /*8bc0*/  @!P0 LDG.E.U16 R144, desc[UR12][R118.64] ;  /* 0x0000000c76908981 */ /* 0x000ea2000c1e1500 */
[----:B------:R-:W0:Y:S03]  /*8bd0*/  S2R R206, SR_TID.X ;  /* 0x0000000000ce7919 */ /* 0x000e260000002100 */
[----:B------:R0:W-:Y:S04]  /*8be0*/  STS.U16 [R171+UR6+0x1c80], R0 ;  /* 0x001c8000ab007988 */ /* 0x0001e80008000406 */
[----:B------:R1:W-:Y:S04]  /*8bf0*/  STS.U16 [R171+UR6+0x2400], R117 ;  /* 0x00240075ab007988 */ /* 0x0003e80008000406 */
[----:B------:R-:W-:Y:S04]  /*8c00*/  STS.U16 [R171+UR6+0x2480], R197 ;  /* 0x002480c5ab007988 */ /* 0x000fe80008000406 */
[----:B------:R-:W-:Y:S01]  /*8c10*/  STS.U16 [R171+UR6+0x2c00], R196 ;  /* 0x002c00c4ab007988 */ /* 0x000fe20008000406 */
[----:B0-----:R-:W-:Y:S01]  /*8c20*/  SHF.R.S32.HI R0, RZ, 0x2, R206 ;  /* 0x00000002ff007819 */ /* 0x001fe200000114ce */
[----:B-1----:R-:W-:-:S03]  /*8c30*/  IMAD.SHL.U32 R117, R206, 0x20, RZ ;  /* 0x00000020ce757824 */ /* 0x002fc600078e00ff */
[----:B------:R-:W-:-:S04]  /*8c40*/  SGXT R0, R0, 0x1 ;  /* 0x000000010000781a */ /* 0x000fc80000000200 */
[----:B------:R-:W-:-:S04]  /*8c50*/  LOP3.LUT R0, R0, 0x90, RZ, 0xc0, !PT ;  /* 0x0000009000007812 */ /* 0x000fc800078ec0ff */
[----:B------:R-:W-:Y:S02]  /*8c60*/  LOP3.LUT R0, R0, 0x60, R117, 0xf8, !PT ;  /* 0x0000006000007812 */ /* 0x000fe400078ef875 */
[----:B------:R-:W-:Y:S01]  /*8c70*/  LOP3.LUT R117, R206, 0x7, RZ, 0xc0, !PT ;  /* 0x00000007ce757812 */ /* 0x000fe200078ec0ff */
[----:B------:R-:W-:Y:S04]  /*8c80*/  STS.U16 [R171+UR6+0x2c80], R195 ;  /* 0x002c80c3ab007988 */ /* 0x000fe80008000406 */
[----:B------:R-:W-:Y:S01]  /*8c90*/  STS.U16 [R171+UR6+0x3400], R194 ;  /* 0x003400c2ab007988 */ /* 0x000fe20008000406 */
[----:B------:R-:W-:-:S03]  /*8ca0*/  IMAD R117, R117, 0x110, RZ ;  /* 0x0000011075757824 */ /* 0x000fc600078e02ff */
[----:B------:R-:W-:Y:S04]  /*8cb0*/  STS.U16 [R171+UR6+0x400], R208 ;  /* 0x000400d0ab007988 */ /* 0x000fe80008000406 */
[----:B------:R-:W-:Y:S04]  /*8cc0*/  STS.U16 [R171+UR6+0x480], R209 ;  /* 0x000480d1ab007988 */ /* 0x000fe80008000406 */
[----:B------:R-:W-:Y:S04]  /*8cd0*/  STS.U16 [R171+UR6+0xc00], R210 ;  /* 0x000c00d2ab007988 */ /* 0x000fe80008000406 */
[----:B------:R-:W-:Y:S04]  /*8ce0*/  STS.U16 [R171+UR6+0xc80], R211 ;  /* 0x000c80d3ab007988 */ /* 0x000fe80008000406 */
[----:B------:R-:W-:Y:S04]  /*8cf0*/  STS.U16 [R171+UR6+0x1400], R131 ;  /* 0x00140083ab007988 */ /* 0x000fe80008000406 */
[----:B------:R-:W-:Y:S04]  /*8d00*/  STS.U16 [R171+UR6+0x1480], R168 ;  /* 0x001480a8ab007988 */ /* 0x000fe80008000406 */
[----:B------:R-:W-:Y:S04]  /*8d10*/  STS.U16 [R171+UR6+0x3480], R218 ;  /* 0x003480daab007988 */ /* 0x000fe80008000406 */
[----:B------:R-:W-:Y:S04]  /*8d20*/  STS.U16 [R171+UR6+0x3c00], R198 ;  /* 0x003c00c6ab007988 */ /* 0x000fe80008000406 */
[----:B------:R0:W-:Y:S02]  /*8d30*/  STS.U16 [R171+UR6+0x3c80], R145 ;  /* 0x003c8091ab007988 */ /* 0x0001e40008000406 */
[----:B0-----:R-:W-:-:S05]  /*8d40*/  IMAD.SHL.U32 R171, R206, 0x2, RZ ;  /* 0x00000002ceab7824 */ /* 0x001fca00078e00ff */
[--C-:B------:R-:W-:Y:S02]  /*8d50*/  LOP3.LUT R0, R0, 0x10, R171.reuse, 0x78, !PT ;  /* 0x0000001000007812 */ /* 0x100fe400078e78ab */
[----:B------:R-:W-:Y:S02]  /*8d60*/  LOP3.LUT R171, R117, 0x30, R171, 0x78, !PT ;  /* 0x0000003075ab7812 */ /* 0x000fe400078e78ab */
[----:B------:R-:W-:Y:S01]  /*8d70*/  LOP3.LUT R117, R203, 0x50, RZ, 0x3c, !PT ;  /* 0x00000050cb757812 */ /* 0x000fe200078e3cff */
[----:B------:R-:W0:Y:S04]  /*8d80*/  S2UR UR9, SR_CgaCtaId ;  /* 0x00000000000979c3 */ /* 0x000e280000008800 */
[----:B------:R1:W-:Y:S02]  /*8d90*/  STS.U16 [R117+UR6+0x1d00], R110 ;  /* 0x001d006e75007988 */ /* 0x0003e40008000406 */
[----:B-1----:R-:W-:-:S05]  /*8da0*/  IMAD.SHL.U32 R110, R206, 0x40, RZ ;  /* 0x00000040ce6e7824 */ /* 0x002fca00078e00ff */
[----:B------:R-:W-:Y:S02]  /*8db0*/  LOP3.LUT R171, R171, 0x800, R110, 0xf8, !PT ;  /* 0x00000800abab7812 */ /* 0x000fe400078ef86e */
[C---:B------:R-:W-:Y:S02]  /*8dc0*/  LOP3.LUT R110, R203.reuse, 0x60, RZ, 0x3c, !PT ;  /* 0x00000060cb6e7812 */ /* 0x040fe400078e3cff */
[----:B------:R-:W-:Y:S01]  /*8dd0*/  LOP3.LUT R203, R203, 0x70, RZ, 0x3c, !PT ;  /* 0x00000070cbcb7812 */ /* 0x000fe200078e3cff */
        /* <DEDUP_REMOVED lines=42> */
[----:B---3--:R-:W-:Y:S04]  /*9080*/  STS.U16 [R203+UR6+0xf80], R127 ;  /* 0x000f807fcb007988 */ /* 0x008fe80008000406 */
[----:B------:R-:W-:Y:S04]  /*9090*/  STS.U16 [R203+UR6+0x1700], R201 ;  /* 0x001700c9cb007988 */ /* 0x000fe80008000406 */
[----:B------:R-:W-:Y:S04]  /*90a0*/  STS.U16 [R203+UR6+0x1780], R204 ;  /* 0x001780cccb007988 */ /* 0x000fe80008000406 */
[----:B-----5:R-:W-:Y:S04]  /*90b0*/  STS.U16 [R203+UR6+0x3700], R205 ;  /* 0x003700cdcb007988 */ /* 0x020fe80008000406 */
[----:B--2---:R-:W-:Y:S01]  /*90c0*/  STS.U16 [R203+UR6+0x3780], R144 ;  /* 0x00378090cb007988 */ /* 0x004fe20008000406 */
[----:B------:R-:W-:Y:S01]  /*90d0*/  IMAD.SHL.U32 R118, R206, 0x10, RZ ;  /* 0x00000010ce767824 */ /* 0x000fe200078e00ff */
[----:B------:R-:W-:-:S02]  /*90e0*/  UMOV UR8, 0x400 ;  /* 0x0000040000087882 */ /* 0x000fc40000000000 */
[----:B0-----:R-:W-:Y:S01]  /*90f0*/  ULEA UR8, UR9, UR8, 0x18 ;  /* 0x0000000809087291 */ /* 0x001fe2000f8ec0ff */
[----:B------:R-:W-:Y:S01]  /*9100*/  BAR.SYNC.DEFER_BLOCKING 0x0 ;  /* 0x0000000000007b1d */ /* 0x000fe20000010000 */
[----:B------:R-:W-:-:S04]  /*9110*/  LOP3.LUT R118, R118, 0x100, RZ, 0xc0, !PT ;  /* 0x0000010076767812 */ /* 0x000fc800078ec0ff */
[----:B------:R-:W-:-:S05]  /*9120*/  IADD3 R0, PT, PT, R0, UR8, R118 ;  /* 0x0000000800007c10 */ /* 0x000fca000fffe076 */
[----:B------:R-:W-:Y:S04]  /*9130*/  LDSM.16.MT88.4 R96, [R0+0x4000] ;  /* 0x004000000060783b */ /* 0x000fe80000004200 */
[----:B------:R-:W0:Y:S04]  /*9140*/  LDSM.16.M88.4 R112, [R171+UR8] ;  /* 0x00000008ab70783b */ /* 0x000e280008000200 */
[----:B------:R-:W1:Y:S04]  /*9150*/  LDSM.16.M88.4 R124, [R171+UR8+0x1000] ;  /* 0x00100008ab7c783b */ /* 0x000e680008000200 */
[----:B------:R-:W2:Y:S04]  /*9160*/  LDSM.16.M88.4 R132, [R171+UR8+0x2000] ;  /* 0x00200008ab84783b */ /* 0x000ea80008000200 */
[----:B------:R-:W4:Y:S04]  /*9170*/  LDSM.16.M88.4 R116, [R171+UR8+0x3000] ;  /* 0x00300008ab74783b */ /* 0x000f280008000200 */
[----:B------:R-:W3:Y:S01]  /*9180*/  LDSM.16.MT88.4 R128, [R0+0x4200] ;  /* 0x004200000080783b */ /* 0x000ee20000004200 */
[----:B------:R-:W-:-:S03]  /*9190*/  LOP3.LUT R168, R171, 0x40, RZ, 0x3c, !PT ;  /* 0x00000040aba87812 */ /* 0x000fc600078e3cff */
[----:B------:R-:W-:Y:S04]  /*91a0*/  LDSM.16.MT88.4 R144, [R0+0x4400] ;  /* 0x004400000090783b */ /* 0x000fe80000004200 */
[----:B------:R-:W5:Y:S04]  /*91b0*/  LDSM.16.M88.4 R108, [R168+UR8] ;  /* 0x00000008a86c783b */ /* 0x000f680008000200 */
[----:B------:R-:W3:Y:S04]  /*91c0*/  LDSM.16.M88.4 R104, [R168+UR8+0x1000] ;  /* 0x00100008a868783b */ /* 0x000ee80008000200 */
[----:B------:R-:W3:Y:S01]  /*91d0*/  LDSM.16.M88.4 R100, [R168+UR8+0x2000] ;  /* 0x00200008a864783b */ /* 0x000ee20008000200 */
[C---:B0-----:R-:W-:Y:S08]  /*91e0*/  HMMA.16816.F32 R140, R96.reuse, R112, R140 ;  /* 0x00000070608c723c */ /* 0x041ff0000000188c */
[C---:B-1----:R-:W-:Y:S08]  /*91f0*/  HMMA.16816.F32 R136, R96.reuse, R124, R136 ;  /* 0x0000007c6088723c */ /* 0x042ff00000001888 */
[C---:B--2---:R-:W-:Y:S08]  /*9200*/  HMMA.16816.F32 R120, R96.reuse, R132, R120 ;  /* 0x000000846078723c */ /* 0x044ff00000001878 */
[----:B----4-:R-:W-:Y:S01]  /*9210*/  HMMA.16816.F32 R148, R96, R116, R148 ;  /* 0x000000746094723c */ /* 0x010fe20000001894 */
[----:B------:R-:W0:Y:S07]  /*9220*/  LDSM.16.M88.4 R96, [R168+UR8+0x3000] ;  /* 0x00300008a860783b */ /* 0x000e2e0008000200 */
[C---:B---3--:R-:W-:Y:S01]  /*9230*/  HMMA.16816.F32 R112, R128.reuse, R114, R140 ;  /* 0x000000728070723c */ /* 0x048fe2000000188c */
[----:B------:R-:W1:Y:S07]  /*9240*/  LDSM.16.MT88.4 R140, [R0+0x4600] ;  /* 0x00460000008c783b */ /* 0x000e6e0000004200 */
[C---:B------:R-:W-:Y:S01]  /*9250*/  HMMA.16816.F32 R124, R128.reuse, R126, R136 ;  /* 0x0000007e807c723c */ /* 0x040fe20000001888 */
[----:B------:R-:W-:Y:S07]  /*9260*/  LDSM.16.M88.4 R136, [R171+UR8+0x80] ;  /* 0x00008008ab88783b */ /* 0x000fee0008000200 */
[C---:B------:R-:W-:Y:S01]  /*9270*/  HMMA.16816.F32 R120, R128.reuse, R134, R120 ;  /* 0x000000868078723c */ /* 0x040fe20000001878 */
[----:B------:R-:W-:Y:S07]  /*9280*/  LDSM.16.M88.4 R132, [R171+UR8+0x1080] ;  /* 0x00108008ab84783b */ /* 0x000fee0008000200 */
[----:B------:R-:W-:Y:S01]  /*9290*/  HMMA.16816.F32 R148, R128, R118, R148 ;  /* 0x000000768094723c */ /* 0x000fe20000001894 */
[----:B------:R-:W2:Y:S04]  /*92a0*/  LDSM.16.MT88.4 R116, [R0+0x4800] ;  /* 0x004800000074783b */ /* 0x000ea80000004200 */
[----:B------:R-:W3:Y:S03]  /*92b0*/  LDSM.16.M88.4 R128, [R171+UR8+0x2080] ;  /* 0x00208008ab80783b */ /* 0x000ee60008000200 */
[C---:B-----5:R-:W-:Y:S08]  /*92c0*/  HMMA.16816.F32 R112, R144.reuse, R108, R112 ;  /* 0x0000006c9070723c */ /* 0x060ff00000001870 */
[C---:B------:R-:W-:Y:S08]  /*92d0*/  HMMA.16816.F32 R124, R144.reuse, R104, R124 ;  /* 0x00000068907c723c */ /* 0x040ff0000000187c */
[C---:B------:R-:W-:Y:S08]  /*92e0*/  HMMA.16816.F32 R120, R144.reuse, R100, R120 ;  /* 0x000000649078723c */ /* 0x040ff00000001878 */
[----:B0-----:R-:W-:Y:S01]  /*92f0*/  HMMA.16816.F32 R148, R144, R96, R148 ;  /* 0x000000609094723c */ /* 0x001fe20000001894 */
[----:B------:R-:W0:Y:S07]  /*9300*/  LDSM.16.M88.4 R144, [R171+UR8+0x3080] ;  /* 0x00308008ab90783b */ /* 0x000e2e0008000200 */
[C---:B-1----:R-:W-:Y:S01]  /*9310*/  HMMA.16816.F32 R112, R140.reuse, R110, R112 ;  /* 0x0000006e8c70723c */ /* 0x042fe20000001870 */
[----:B------:R-:W-:Y:S07]  /*9320*/  LDSM.16.M88.4 R108, [R168+UR8+0x1080] ;  /* 0x00108008a86c783b */ /* 0x000fee0008000200 */
[C---:B------:R-:W-:Y:S01]  /*9330*/  HMMA.16816.F32 R120, R140.reuse, R102, R120 ;  /* 0x000000668c78723c */ /* 0x040fe20000001878 */
[----:B------:R-:W1:Y:S07]  /*9340*/  LDSM.16.MT88.4 R100, [R0+0x4a00] ;  /* 0x004a00000064783b */ /* 0x000e6e0000004200 */
[C---:B------:R-:W-:Y:S01]  /*9350*/  HMMA.16816.F32 R124, R140.reuse, R106, R124 ;  /* 0x0000006a8c7c723c */ /* 0x040fe2000000187c */
[----:B------:R-:W-:Y:S07]  /*9360*/  LDSM.16.M88.4 R104, [R168+UR8+0x2080] ;  /* 0x00208008a868783b */ /* 0x000fee0008000200 */
[----:B------:R-:W-:Y:S01]  /*9370*/  HMMA.16816.F32 R148, R140, R98, R148 ;  /* 0x000000628c94723c */ /* 0x000fe20000001894 */
[----:B------:R-:W-:Y:S04]  /*9380*/  LDSM.16.MT88.4 R96, [R0+0x4c00] ;  /* 0x004c00000060783b */ /* 0x000fe80000004200 */
[----:B------:R-:W4:Y:S03]  /*9390*/  LDSM.16.M88.4 R140, [R168+UR8+0x80] ;  /* 0x00008008a88c783b */ /* 0x000f260008000200 */
[C---:B--2---:R-:W-:Y:S08]  /*93a0*/  HMMA.16816.F32 R112, R116.reuse, R136, R112 ;  /* 0x000000887470723c */ /* 0x044ff00000001870 */
[C---:B------:R-:W-:Y:S08]  /*93b0*/  HMMA.16816.F32 R124, R116.reuse, R132, R124 ;  /* 0x00000084747c723c */ /* 0x040ff0000000187c */
[C---:B---3--:R-:W-:Y:S08]  /*93c0*/  HMMA.16816.F32 R120, R116.reuse, R128, R120 ;  /* 0x000000807478723c */ /* 0x048ff00000001878 */
[----:B0-----:R-:W-:Y:S01]  /*93d0*/  HMMA.16816.F32 R148, R116, R144, R148 ;  /* 0x000000907494723c */ /* 0x001fe20000001894 */
[----:B------:R-:W0:Y:S07]  /*93e0*/  LDSM.16.M88.4 R116, [R168+UR8+0x3080] ;  /* 0x00308008a874783b */ /* 0x000e2e0008000200 */
[C---:B-1----:R-:W-:Y:S08]  /*93f0*/  HMMA.16816.F32 R112, R100.reuse, R138, R112 ;  /* 0x0000008a6470723c */ /* 0x042ff00000001870 */
[C---:B------:R-:W-:Y:S01]  /*9400*/  HMMA.16816.F32 R120, R100.reuse, R130, R120 ;  /* 0x000000826478723c */ /* 0x040fe20000001878 */
[----:B------:R-:W1:Y:S07]  /*9410*/  LDSM.16.MT88.4 R128, [R0+0x4e00] ;  /* 0x004e00000080783b */ /* 0x000e6e0000004200 */
[C---:B------:R-:W-:Y:S08]  /*9420*/  HMMA.16816.F32 R124, R100.reuse, R134, R124 ;  /* 0x00000086647c723c */ /* 0x040ff0000000187c */
[----:B------:R-:W-:Y:S01]  /*9430*/  HMMA.16816.F32 R148, R100, R146, R148 ;  /* 0x000000926494723c */ /* 0x000fe20000001894 */
[----:B------:R-:W2:Y:S07]  /*9440*/  LDC R100, c[0x0][0x3a8] ;  /* 0x0000ea00ff647b82 */ /* 0x000eae0000000800 */
[C---:B----4-:R-:W-:Y:S08]  /*9450*/  HMMA.16816.F32 R112, R96.reuse, R140, R112 ;  /* 0x0000008c6070723c */ /* 0x050ff00000001870 */
[C---:B------:R-:W-:Y:S08]  /*9460*/  HMMA.16816.F32 R124, R96.reuse, R108, R124 ;  /* 0x0000006c607c723c */ /* 0x040ff0000000187c */
[C---:B------:R-:W-:Y:S08]  /*9470*/  HMMA.16816.F32 R120, R96.reuse, R104, R120 ;  /* 0x000000686078723c */ /* 0x040ff00000001878 */
[----:B0-----:R-:W-:Y:S01]  /*9480*/  HMMA.16816.F32 R148, R96, R116, R148 ;  /* 0x000000746094723c */ /* 0x001fe20000001894 */
[----:B------:R-:W-:-:S07]  /*9490*/  UIADD3 UR7, UPT, UPT, UR7, -0x1, URZ ;  /* 0xffffffff07077890 */ /* 0x000fce000fffe0ff */
[----:B-1----:R-:W-:Y:S01]  /*94a0*/  HMMA.16816.F32 R140, R128, R142, R112 ;  /* 0x0000008e808c723c */ /* 0x002fe20000001870 */
[----:B------:R-:W-:-:S07]  /*94b0*/  UISETP.NE.U32.AND UP0, UPT, UR7, URZ, UPT ;  /* 0x000000ff0700728c */ /* 0x000fce000bf05070 */
[C---:B------:R-:W-:Y:S08]  /*94c0*/  HMMA.16816.F32 R136, R128.reuse, R110, R124 ;  /* 0x0000006e8088723c */ /* 0x040ff0000000187c */
[C---:B------:R-:W-:Y:S08]  /*94d0*/  HMMA.16816.F32 R120, R128.reuse, R106, R120 ;  /* 0x0000006a8078723c */ /* 0x040ff00000001878 */
[----:B------:R-:W-:Y:S01]  /*94e0*/  HMMA.16816.F32 R148, R128, R118, R148 ;  /* 0x000000768094723c */ /* 0x000fe20000001894 */
[----:B--2---:R-:W-:Y:S01]  /*94f0*/  IMAD.SHL.U32 R0, R100, 0x80, RZ ;  /* 0x0000008064007824 */ /* 0x004fe200078e00ff */
[----:B------:R-:W-:-:S03]  /*9500*/  USHF.L.U32 UR6, UR11, 0x7, URZ ;  /* 0x000000070b067899 */ /* 0x000fc600080006ff */
[----:B------:R-:W-:Y:S01]  /*9510*/  IMAD.WIDE R94, R0, 0x2, R94 ;  /* 0x00000002005e7825 */ /* 0x000fe200078e025e */
[----:B------:R-:W-:Y:S02]  /*9520*/  UIMAD.WIDE UR4, UR6, 0x2, UR4 ;  /* 0x00000002060478a5 */ /* 0x000fe4000f8e0204 */
[----:B------:R-:W-:Y:S01]  /*9530*/  UIADD3 UR10, UPT, UPT, UR10, -0x80, URZ ;  /* 0xffffff800a0a7890 */ /* 0x000fe2000fffe0ff */
[----:B------:R-:W-:Y:S11]  /*9540*/  BRA.U UP0, `(.L_x_2) ;  /* 0xffffffb900547547 */ /* 0x000ff6000b83ffff */
[----:B------:R-:W-:Y:S02]  /*9550*/  F2FP.F16.F32.PACK_AB R2, R139, R143 ;  /* 0x0000008f8b02723e */ /* 0x000fe400000000ff */
[----:B------:R-:W-:Y:S02]  /*9560*/  F2FP.F16.F32.PACK_AB R4, R137, R141 ;  /* 0x0000008d8904723e */ /* 0x000fe400000000ff */
[----:B------:R-:W-:Y:S02]  /*9570*/  F2FP.F16.F32.PACK_AB R3, R151, R123 ;  /* 0x0000007b9703723e */ /* 0x000fe400000000ff */
[----:B------:R-:W-:Y:S02]  /*9580*/  F2FP.F16.F32.PACK_AB R139, R150, R122 ;  /* 0x0000007a968b723e */ /* 0x000fe400000000ff */
[----:B------:R-:W-:Y:S02]  /*9590*/  F2FP.F16.F32.PACK_AB R138, R138, R142 ;  /* 0x0000008e8a8a723e */ /* 0x000fe400000000ff */
[----:B------:R-:W-:-:S02]  /*95a0*/  F2FP.F16.F32.PACK_AB R5, R149, R121 ;  /* 0x000000799505723e */ /* 0x000fc400000000ff */
[----:B------:R-:W-:Y:S02]  /*95b0*/  F2FP.F16.F32.PACK_AB R137, R148, R120 ;  /* 0x000000789489723e */ /* 0x000fe400000000ff */
[----:B------:R-:W-:-:S07]  /*95c0*/  F2FP.F16.F32.PACK_AB R136, R136, R140 ;  /* 0x0000008c8888723e */ /* 0x000fce00000000ff */
.L_x_1:
[----:B------:R-:W3:Y:S01]  /*95d0*/  LDL.LU R6, [R1+0x18c] ;  /* 0x00018c0001067983 */ /* 0x000ee20000300800 */
[----:B------:R-:W1:Y:S01]  /*95e0*/  S2R R12, SR_TID.X ;  /* 0x00000000000c7919 */ /* 0x000e620000002100 */
[----:B------:R-:W4:Y:S01]  /*95f0*/  S2UR UR5, SR_CgaCtaId ;  /* 0x00000000000579c3 */ /* 0x000f220000008800 */
[----:B------:R-:W-:Y:S01]  /*9600*/  UMOV UR4, 0x400 ;  /* 0x0000040000047882 */ /* 0x000fe20000000000 */
[----:B------:R-:W5:Y:S01]  /*9610*/  LDCU.128 UR8, c[0x0][0x390] ;  /* 0x00007200ff0877ac */ /* 0x000f620008000c00 */
[----:B--2---:R-:W2:Y:S01]  /*9620*/  LDL.LU R8, [R1+0x184] ;  /* 0x0001840001087983 */ /* 0x004ea20000300800 */
[----:B------:R-:W0:Y:S03]  /*9630*/  LDCU UR6, c[0x0][0x3b8] ;  /* 0x00007700ff0677ac */ /* 0x000e260008000800 */
[----:B------:R-:W5:Y:S04]  /*9640*/  LDL.LU R7, [R1+0x188] ;  /* 0x0001880001077983 */ /* 0x000f680000300800 */
[----:B------:R-:W5:Y:S01]  /*9650*/  LDL.LU R19, [R1+0x180] ;  /* 0x0001800001137983 */ /* 0x000f620000300800 */
[----:B-1----:R-:W-:-:S05]  /*9660*/  IMAD.SHL.U32 R0, R12, 0x4, RZ ;  /* 0x000000040c007824 */ /* 0x002fca00078e00ff */
[----:B------:R-:W-:Y:S01]  /*9670*/  LOP3.LUT R0, R0, 0x38, RZ, 0xc0, !PT ;  /* 0x0000003800007812 */ /* 0x000fe200078ec0ff */
[----:B----4-:R-:W-:Y:S01]  /*9680*/  ULEA UR4, UR5, UR4, 0x18 ;  /* 0x0000000405047291 */ /* 0x010fe2000f8ec0ff */
[----:B------:R-:W1:Y:S01]  /*9690*/  LDCU UR5, c[0x0][0x3b4] ;  /* 0x00007680ff0577ac */ /* 0x000e620008000800 */
[----:B------:R-:W-:Y:S02]  /*96a0*/  LEA.HI R20, R12, 0x3c, RZ, 0x1c ;  /* 0x0000003c0c147811 */ /* 0x000fe400078fe0ff */
[C-C-:B0-----:R-:W-:Y:S02]  /*96b0*/  LOP3.LUT R14, R169.reuse, 0x24, R170.reuse, 0xfe, !PT ;  /* 0x00000024a90e7812 */ /* 0x141fe400078efeaa */
[C-C-:B------:R-:W-:Y:S02]  /*96c0*/  LOP3.LUT R15, R169.reuse, 0x20, R170.reuse, 0xfe, !PT ;  /* 0x00000020a90f7812 */ /* 0x140fe400078efeaa */
[C-C-:B------:R-:W-:Y:S02]  /*96d0*/  LOP3.LUT R16, R169.reuse, 0x1c, R170.reuse, 0xfe, !PT ;  /* 0x0000001ca9107812 */ /* 0x140fe400078efeaa */
[----:B------:R-:W-:Y:S01]  /*96e0*/  LOP3.LUT R17, R169, 0x18, R170, 0xfe, !PT ;  /* 0x00000018a9117812 */ /* 0x000fe200078efeaa */
[----:B------:R-:W-:Y:S01]  /*96f0*/  BAR.SYNC.DEFER_BLOCKING 0x0 ;  /* 0x0000000000007b1d */ /* 0x000fe20000010000 */
[----:B---3--:R-:W-:-:S04]  /*9700*/  ISETP.NE.U32.AND P0, PT, R6, RZ, PT ;  /* 0x000000ff0600720c */ /* 0x008fc80003f05070 */
[----:B------:R-:W-:Y:S02]  /*9710*/  SEL R6, RZ, 0x240, !P0 ;  /* 0x00000240ff067807 */ /* 0x000fe40004000000 */
[----:B--2---:R-:W-:Y:S02]  /*9720*/  LOP3.LUT R9, R0, 0x40, R8, 0xf8, !PT ;  /* 0x0000004000097812 */ /* 0x004fe400078ef808 */
[----:B-----5:R-:W-:Y:S02]  /*9730*/  LOP3.LUT R13, R6, 0x30, R7, 0xf8, !PT ;  /* 0x00000030060d7812 */ /* 0x020fe400078ef807 */
[----:B------:R-:W-:-:S04]  /*9740*/  SHF.R.S32.HI R6, RZ, 0x4, R12 ;  /* 0x00000004ff067819 */ /* 0x000fc8000001140c */
[----:B------:R-:W-:Y:S02]  /*9750*/  SGXT R6, R6, 0x1 ;  /* 0x000000010606781a */ /* 0x000fe40000000200 */
[----:B------:R-:W-:Y:S02]  /*9760*/  LOP3.LUT R7, R12, 0x20, RZ, 0xc0, !PT ;  /* 0x000000200c077812 */ /* 0x000fe400078ec0ff */
[----:B------:R-:W-:-:S05]  /*9770*/  LOP3.LUT R6, R9, 0x240, R6, 0x78, !PT ;  /* 0x0000024009067812 */ /* 0x000fca00078e7806 */
[C---:B------:R-:W-:Y:S02]  /*9780*/  IMAD R6, R7.reuse, 0x8, R6 ;  /* 0x0000000807067824 */ /* 0x040fe400078e0206 */
[----:B------:R-:W-:-:S03]  /*9790*/  IMAD.SHL.U32 R10, R7, 0x2, RZ ;  /* 0x00000002070a7824 */ /* 0x000fc600078e00ff */
[----:B------:R-:W-:Y:S01]  /*97a0*/  LOP3.LUT R7, R6, 0x8, RZ, 0x3c, !PT ;  /* 0x0000000806077812 */ /* 0x000fe200078e3cff */
[----:B------:R-:W-:Y:S01]  /*97b0*/  STS.64 [R6+UR4], R136 ;  /* 0x0000008806007988 */ /* 0x000fe20008000a04 */
[----:B------:R-:W-:-:S03]  /*97c0*/  SHF.R.S32.HI R8, RZ, 0x3, R12 ;  /* 0x00000003ff087819 */ /* 0x000fc6000001140c */
[----:B------:R-:W-:Y:S01]  /*97d0*/  STS.64 [R6+UR4+0x80], R4 ;  /* 0x0000800406007988 */ /* 0x000fe20008000a04 */
[----:B------:R-:W-:-:S03]  /*97e0*/  SGXT R8, R8, 0x1 ;  /* 0x000000010808781a */ /* 0x000fc60000000200 */
[----:B------:R-:W-:Y:S04]  /*97f0*/  STS.64 [R7+UR4+0x400], R138 ;  /* 0x0004008a07007988 */ /* 0x000fe80008000a04 */
[----:B------:R0:W-:Y:S01]  /*9800*/  STS.64 [R7+UR4+0x480], R2 ;  /* 0x0004800207007988 */ /* 0x0001e20008000a04 */
[----:B------:R-:W-:Y:S02]  /*9810*/  LOP3.LUT R0, R12, 0x10, RZ, 0xc0, !PT ;  /* 0x000000100c007812 */ /* 0x000fe400078ec0ff */
[----:B------:R-:W-:Y:S02]  /*9820*/  LOP3.LUT R11, R8, 0x408, RZ, 0xc0, !PT ;  /* 0x00000408080b7812 */ /* 0x000fe400078ec0ff */
[----:B------:R-:W-:-:S03]  /*9830*/  LOP3.LUT R13, R13, R10, RZ, 0x3c, !PT ;  /* 0x0000000a0d0d7212 */ /* 0x000fc600078e3cff */
[----:B------:R-:W-:-:S04]  /*9840*/  IMAD R0, R0, 0x8, R11 ;  /* 0x0000000800007824 */ /* 0x000fc800078e020b */
[----:B------:R-:W-:Y:S01]  /*9850*/  IMAD.IADD R9, R0, 0x1, R13 ;  /* 0x0000000100097824 */ /* 0x000fe200078e020d */
[----:B------:R-:W-:Y:S04]  /*9860*/  BAR.SYNC.DEFER_BLOCKING 0x0 ;  /* 0x0000000000007b1d */ /* 0x000fe80000010000 */
[----:B------:R-:W-:Y:S02]  /*9870*/  LOP3.LUT R18, R9, 0x8, RZ, 0x3c, !PT ;  /* 0x0000000809127812 */ /* 0x000fe400078e3cff */
[----:B------:R-:W2:Y:S04]  /*9880*/  LDS.64 R24, [R9+UR4] ;  /* 0x0000000409187984 */ /* 0x000ea80008000a00 */
[----:B------:R-:W3:Y:S04]  /*9890*/  LDS.64 R28, [R18+UR4] ;  /* 0x00000004121c7984 */ /* 0x000ee80008000a00 */
[----:B------:R4:W5:Y:S04]  /*98a0*/  LDS.64 R26, [R9+UR4+0x100] ;  /* 0x00010004091a7984 */ /* 0x0009680008000a00 */
[----:B------:R2:W2:Y:S01]  /*98b0*/  LDS.64 R30, [R18+UR4+0x100] ;  /* 0x00010004121e7984 */ /* 0x0004a20008000a00 */
[----:B0-----:R-:W-:Y:S01]  /*98c0*/  LOP3.LUT R3, R169, R170, RZ, 0xfc, !PT ;  /* 0x000000aaa9037212 */ /* 0x001fe200078efcff */
[C---:B-1----:R-:W-:Y:S01]  /*98d0*/  IMAD R4, R19.reuse, UR5, RZ ;  /* 0x0000000513047c24 */ /* 0x042fe2000f8e02ff */
[----:B------:R-:W-:-:S02]  /*98e0*/  ISETP.GE.AND P0, PT, R19, UR10, PT ;  /* 0x0000000a13007c0c */ /* 0x000fc4000bf06270 */
[--C-:B------:R-:W-:Y:S02]  /*98f0*/  LOP3.LUT R2, R169, 0x4, R170.reuse, 0xfe, !PT ;  /* 0x00000004a9027812 */ /* 0x100fe400078efeaa */
[C---:B------:R-:W-:Y:S01]  /*9900*/  ISETP.LT.AND P2, PT, R3.reuse, UR11, !P0 ;  /* 0x0000000b03007c0c */ /* 0x040fe2000c741270 */
[----:B------:R-:W-:Y:S01]  /*9910*/  IMAD R3, R3, UR6, RZ ;  /* 0x0000000603037c24 */ /* 0x000fe2000f8e02ff */
[----:B------:R-:W-:Y:S01]  /*9920*/  LEA R21, P1, R4, UR8, 0x1 ;  /* 0x0000000804157c11 */ /* 0x000fe2000f8208ff */
[C---:B------:R-:W-:Y:S01]  /*9930*/  IMAD R5, R2.reuse, UR6, RZ ;  /* 0x0000000602057c24 */ /* 0x040fe2000f8e02ff */
[----:B------:R-:W-:Y:S02]  /*9940*/  ISETP.LT.AND P4, PT, R2, UR11, !P0 ;  /* 0x0000000b02007c0c */ /* 0x000fe4000c781270 */
[----:B------:R-:W-:Y:S02]  /*9950*/  LEA.HI.X.SX32 R22, R4, UR9, 0x1, P1 ;  /* 0x0000000904167c11 */ /* 0x000fe400088f0eff */
[----:B------:R-:W-:-:S02]  /*9960*/  LOP3.LUT R0, R169, 0x38, R170, 0xfe, !PT ;  /* 0x00000038a9007812 */ /* 0x000fc400078efeaa */
[C-C-:B------:R-:W-:Y:S02]  /*9970*/  LOP3.LUT R11, R169.reuse, 0x34, R170.reuse, 0xfe, !PT ;  /* 0x00000034a90b7812 */ /* 0x140fe400078efeaa */
[C-C-:B------:R-:W-:Y:S02]  /*9980*/  LOP3.LUT R10, R169.reuse, 0x30, R170.reuse, 0xfe, !PT ;  /* 0x00000030a90a7812 */ /* 0x140fe400078efeaa */
[C-C-:B------:R-:W-:Y:S02]  /*9990*/  LOP3.LUT R12, R169.reuse, 0x2c, R170.reuse, 0xfe, !PT ;  /* 0x0000002ca90c7812 */ /* 0x140fe400078efeaa */
[C-C-:B------:R-:W-:Y:S02]  /*99a0*/  LOP3.LUT R13, R169.reuse, 0x28, R170.reuse, 0xfe, !PT ;  /* 0x00000028a90d7812 */ /* 0x140fe400078efeaa */
[C-C-:B------:R-:W-:Y:S02]  /*99b0*/  LOP3.LUT R8, R169.reuse, 0x14, R170.reuse, 0xfe, !PT ;  /* 0x00000014a9087812 */ /* 0x140fe400078efeaa */
[----:B----4-:R-:W-:-:S02]  /*99c0*/  LOP3.LUT R9, R169, 0x10, R170, 0xfe, !PT ;  /* 0x00000010a9097812 */ /* 0x010fc400078efeaa */
[-C--:B------:R-:W-:Y:S02]  /*99d0*/  LEA R2, P1, R3, R21.reuse, 0x1 ;  /* 0x0000001503027211 */ /* 0x080fe400078208ff */
[--C-:B------:R-:W-:Y:S02]  /*99e0*/  LOP3.LUT R7, R169, 0xc, R170.reuse, 0xfe, !PT ;  /* 0x0000000ca9077812 */ /* 0x100fe400078efeaa */
[----:B------:R-:W-:Y:S02]  /*99f0*/  LEA R4, P3, R5, R21, 0x1 ;  /* 0x0000001505047211 */ /* 0x000fe400078608ff */
[----:B------:R-:W-:Y:S02]  /*9a00*/  LOP3.LUT R170, R169, 0x8, R170, 0xfe, !PT ;  /* 0x00000008a9aa7812 */ /* 0x000fe400078efeaa */
[-C--:B------:R-:W-:Y:S02]  /*9a10*/  LEA.HI.X.SX32 R3, R3, R22.reuse, 0x1, P1 ;  /* 0x0000001603037211 */ /* 0x080fe400008f0eff */
[----:B------:R-:W-:-:S02]  /*9a20*/  LEA.HI.X.SX32 R5, R5, R22, 0x1, P3 ;  /* 0x0000001605057211 */ /* 0x000fc400018f0eff */
[C---:B------:R-:W-:Y:S01]  /*9a30*/  ISETP.LT.AND P1, PT, R170.reuse, UR11, !P0 ;  /* 0x0000000baa007c0c */ /* 0x040fe2000c721270 */
[----:B------:R-:W-:Y:S01]  /*9a40*/  IMAD R170, R170, UR6, RZ ;  /* 0x00000006aaaa7c24 */ /* 0x000fe2000f8e02ff */
[----:B--2---:R0:W-:Y:S01]  /*9a50*/  @P2 STG.E.U16 desc[UR12][R2.64], R24 ;  /* 0x0000001802002986 */ /* 0x0041e2000c10150c */
[----:B------:R-:W-:-:S03]  /*9a60*/  IMAD R18, R7, UR6, RZ ;  /* 0x0000000607127c24 */ /* 0x000fc6000f8e02ff */
[----:B---3--:R1:W-:Y:S01]  /*9a70*/  @P4 STG.E.U16 desc[UR12][R4.64], R28 ;  /* 0x0000001c04004986 */ /* 0x0083e2000c10150c */
[----:B------:R-:W-:Y:S02]  /*9a80*/  LEA R6, P4, R170, R21, 0x1 ;  /* 0x00000015aa067211 */ /* 0x000fe400078808ff */
[----:B------:R-:W-:Y:S01]  /*9a90*/  ISETP.LT.AND P3, PT, R7, UR11, !P0 ;  /* 0x0000000b07007c0c */ /* 0x000fe2000c761270 */
[----:B------:R-:W-:Y:S01]  /*9aa0*/  IMAD R19, R9, UR6, RZ ;  /* 0x0000000609137c24 */ /* 0x000fe2000f8e02ff */
[----:B------:R-:W-:Y:S01]  /*9ab0*/  LOP3.LUT R169, R169, R20, RZ, 0xfc, !PT ;  /* 0x00000014a9a97212 */ /* 0x000fe200078efcff */
[----:B------:R-:W-:Y:S01]  /*9ac0*/  IMAD R20, R8, UR6, RZ ;  /* 0x0000000608147c24 */ /* 0x000fe2000f8e02ff */
[----:B------:R-:W-:Y:S02]  /*9ad0*/  LEA.HI.X.SX32 R7, R170, R22, 0x1, P4 ;  /* 0x00000016aa077211 */ /* 0x000fe400020f0eff */
[----:B------:R-:W-:Y:S02]  /*9ae0*/  ISETP.LT.AND P4, PT, R8, UR11, !P0 ;  /* 0x0000000b08007c0c */ /* 0x000fe4000c781270 */
[----:B------:R-:W-:-:S02]  /*9af0*/  ISETP.LT.AND P2, PT, R9, UR11, !P0 ;  /* 0x0000000b09007c0c */ /* 0x000fc4000c741270 */
[CC--:B------:R-:W-:Y:S01]  /*9b00*/  LEA R8, P5, R18.reuse, R21.reuse, 0x1 ;  /* 0x0000001512087211 */ /* 0x0c0fe200078a08ff */
[----:B-----5:R2:W-:Y:S01]  /*9b10*/  @P1 STG.E.U16 desc[UR12][R6.64], R26 ;  /* 0x0000001a06001986 */ /* 0x0205e2000c10150c */
[CC--:B0-----:R-:W-:Y:S02]  /*9b20*/  LEA R2, P1, R19.reuse, R21.reuse, 0x1 ;  /* 0x0000001513027211 */ /* 0x0c1fe400078208ff */
[-C--:B------:R-:W-:Y:S02]  /*9b30*/  LEA.HI.X.SX32 R9, R18, R22.reuse, 0x1, P5 ;  /* 0x0000001612097211 */ /* 0x080fe400028f0eff */
[----:B-1----:R-:W-:Y:S02]  /*9b40*/  LEA R4, P6, R20, R21, 0x1 ;  /* 0x0000001514047211 */ /* 0x002fe400078c08ff */
[----:B------:R-:W-:Y:S01]  /*9b50*/  PRMT R24, R24, 0x7632, R24 ;  /* 0x0000763218187816 */ /* 0x000fe20000000018 */
[----:B------:R-:W-:Y:S01]  /*9b60*/  @P3 STG.E.U16 desc[UR12][R8.64], R30 ;  /* 0x0000001e08003986 */ /* 0x000fe2000c10150c */
[----:B------:R-:W-:-:S02]  /*9b70*/  LEA.HI.X.SX32 R3, R19, R22, 0x1, P1 ;  /* 0x0000001613037211 */ /* 0x000fc400008f0eff */
[----:B------:R-:W-:Y:S02]  /*9b80*/  PRMT R28, R28, 0x7632, R28 ;  /* 0x000076321c1c7816 */ /* 0x000fe4000000001c */
[-C--:B------:R-:W-:Y:S02]  /*9b90*/  LEA.HI.X.SX32 R5, R20, R22.reuse, 0x1, P6 ;  /* 0x0000001614057211 */ /* 0x080fe400030f0eff */
[C---:B------:R-:W-:Y:S01]  /*9ba0*/  ISETP.LT.AND P1, PT, R17.reuse, UR11, !P0 ;  /* 0x0000000b11007c0c */ /* 0x040fe2000c721270 */
[----:B------:R-:W-:Y:S01]  /*9bb0*/  IMAD R17, R17, UR6, RZ ;  /* 0x0000000611117c24 */ /* 0x000fe2000f8e02ff */
[C---:B------:R-:W-:Y:S01]  /*9bc0*/  ISETP.LT.AND P3, PT, R16.reuse, UR11, !P0 ;  /* 0x0000000b10007c0c */ /* 0x040fe2000c761270 */
[----:B------:R-:W-:Y:S01]  /*9bd0*/  IMAD R16, R16, UR6, RZ ;  /* 0x0000000610107c24 */ /* 0x000fe2000f8e02ff */
[----:B------:R0:W-:Y:S01]  /*9be0*/  @P2 STG.E.U16 desc[UR12][R2.64], R24 ;  /* 0x0000001802002986 */ /* 0x0001e2000c10150c */
[C---:B------:R-:W-:Y:S01]  /*9bf0*/  ISETP.LT.AND P2, PT, R15.reuse, UR11, !P0 ;  /* 0x0000000b0f007c0c */ /* 0x040fe2000c741270 */
[----:B------:R-:W-:Y:S01]  /*9c00*/  IMAD R15, R15, UR6, RZ ;  /* 0x000000060f0f7c24 */ /* 0x000fe2000f8e02ff */
[C---:B--2---:R-:W-:Y:S01]  /*9c10*/  LEA R6, P6, R17.reuse, R21, 0x1 ;  /* 0x0000001511067211 */ /* 0x044fe200078c08ff */
[----:B------:R1:W-:Y:S01]  /*9c20*/  @P4 STG.E.U16 desc[UR12][R4.64], R28 ;  /* 0x0000001c04004986 */ /* 0x0003e2000c10150c */
[C---:B------:R-:W-:Y:S01]  /*9c30*/  ISETP.LT.AND P4, PT, R14.reuse, UR11, !P0 ;  /* 0x0000000b0e007c0c */ /* 0x040fe2000c781270 */
[----:B------:R-:W-:Y:S01]  /*9c40*/  IMAD R14, R14, UR6, RZ ;  /* 0x000000060e0e7c24 */ /* 0x000fe2000f8e02ff */
[----:B------:R-:W-:-:S02]  /*9c50*/  LEA.HI.X.SX32 R7, R17, R22, 0x1, P6 ;  /* 0x0000001611077211 */ /* 0x000fc400030f0eff */
[-C--:B0-----:R-:W-:Y:S02]  /*9c60*/  LEA R2, P5, R16, R21.reuse, 0x1 ;  /* 0x0000001510027211 */ /* 0x081fe400078a08ff */
[----:B------:R-:W-:Y:S02]  /*9c70*/  PRMT R26, R26, 0x7632, R26 ;  /* 0x000076321a1a7816 */ /* 0x000fe4000000001a */
[-C--:B-1----:R-:W-:Y:S02]  /*9c80*/  LEA R4, P6, R15, R21.reuse, 0x1 ;  /* 0x000000150f047211 */ /* 0x082fe400078c08ff */
[----:B------:R-:W-:Y:S02]  /*9c90*/  LEA.HI.X.SX32 R3, R16, R22, 0x1, P5 ;  /* 0x0000001610037211 */ /* 0x000fe400028f0eff */
[----:B------:R-:W-:Y:S02]  /*9ca0*/  LEA R8, P5, R14, R21, 0x1 ;  /* 0x000000150e087211 */ /* 0x000fe400078a08ff */
[----:B------:R-:W-:-:S02]  /*9cb0*/  PRMT R30, R30, 0x7632, R30 ;  /* 0x000076321e1e7816 */ /* 0x000fc4000000001e */
[-C--:B------:R-:W-:Y:S02]  /*9cc0*/  LEA.HI.X.SX32 R5, R15, R22.reuse, 0x1, P6 ;  /* 0x000000160f057211 */ /* 0x080fe400030f0eff */
[----:B------:R-:W-:Y:S01]  /*9cd0*/  LEA.HI.X.SX32 R9, R14, R22, 0x1, P5 ;  /* 0x000000160e097211 */ /* 0x000fe200028f0eff */
[----:B------:R-:W-:Y:S04]  /*9ce0*/  @P1 STG.E.U16 desc[UR12][R6.64], R26 ;  /* 0x0000001a06001986 */ /* 0x000fe8000c10150c */
[----:B------:R-:W-:Y:S04]  /*9cf0*/  @P3 STG.E.U16 desc[UR12][R2.64], R30 ;  /* 0x0000001e02003986 */ /* 0x000fe8000c10150c */
[----:B------:R0:W-:Y:S04]  /*9d00*/  @P2 STG.E.U16 desc[UR12][R4.64], R25 ;  /* 0x0000001904002986 */ /* 0x0001e8000c10150c */
[----:B------:R1:W-:Y:S01]  /*9d10*/  @P4 STG.E.U16 desc[UR12][R8.64], R29 ;  /* 0x0000001d08004986 */ /* 0x0003e2000c10150c */
[C---:B------:R-:W-:Y:S01]  /*9d20*/  ISETP.LT.AND P4, PT, R12.reuse, UR11, !P0 ;  /* 0x0000000b0c007c0c */ /* 0x040fe2000c781270 */
[----:B------:R-:W-:-:S02]  /*9d30*/  IMAD R12, R12, UR6, RZ ;  /* 0x000000060c0c7c24 */ /* 0x000fc4000f8e02ff */
[----:B------:R-:W-:Y:S02]  /*9d40*/  IMAD R14, R10, UR6, RZ ;  /* 0x000000060a0e7c24 */ /* 0x000fe4000f8e02ff */
[----:B------:R-:W-:Y:S01]  /*9d50*/  IMAD R16, R0, UR6, RZ ;  /* 0x0000000600107c24 */ /* 0x000fe2000f8e02ff */
[-C--:B0-----:R-:W-:Y:S02]  /*9d60*/  LEA R4, P1, R12, R21.reuse, 0x1 ;  /* 0x000000150c047211 */ /* 0x081fe400078208ff */
[C---:B------:R-:W-:Y:S01]  /*9d70*/  ISETP.LT.AND P5, PT, R13.reuse, UR11, !P0 ;  /* 0x0000000b0d007c0c */ /* 0x040fe2000c7a1270 */
[----:B------:R-:W-:Y:S01]  /*9d80*/  IMAD R13, R13, UR6, RZ ;  /* 0x000000060d0d7c24 */ /* 0x000fe2000f8e02ff */
[----:B------:R-:W-:Y:S02]  /*9d90*/  LEA R6, P2, R14, R21, 0x1 ;  /* 0x000000150e067211 */ /* 0x000fe400078408ff */
[----:B------:R-:W-:Y:S02]  /*9da0*/  ISETP.LT.AND P3, PT, R10, UR11, !P0 ;  /* 0x0000000b0a007c0c */ /* 0x000fe4000c761270 */
[----:B------:R-:W-:-:S02]  /*9db0*/  LEA.HI.X.SX32 R5, R12, R22, 0x1, P1 ;  /* 0x000000160c057211 */ /* 0x000fc400008f0eff */
[-C--:B------:R-:W-:Y:S01]  /*9dc0*/  LEA R10, P1, R16, R21.reuse, 0x1 ;  /* 0x00000015100a7211 */ /* 0x080fe200078208ff */
[----:B------:R-:W-:Y:S01]  /*9dd0*/  IMAD R15, R11, UR6, RZ ;  /* 0x000000060b0f7c24 */ /* 0x000fe2000f8e02ff */
[-C--:B------:R-:W-:Y:S02]  /*9de0*/  LEA.HI.X.SX32 R7, R14, R22.reuse, 0x1, P2 ;  /* 0x000000160e077211 */ /* 0x080fe400010f0eff */
[----:B------:R-:W-:Y:S02]  /*9df0*/  LEA R2, P6, R13, R21, 0x1 ;  /* 0x000000150d027211 */ /* 0x000fe400078c08ff */
[----:B------:R-:W-:Y:S02]  /*9e00*/  ISETP.LT.AND P2, PT, R11, UR11, !P0 ;  /* 0x0000000b0b007c0c */ /* 0x000fe4000c741270 */
[----:B------:R-:W-:Y:S02]  /*9e10*/  LEA.HI.X.SX32 R11, R16, R22, 0x1, P1 ;  /* 0x00000016100b7211 */ /* 0x000fe400008f0eff */
[----:B------:R-:W-:-:S02]  /*9e20*/  ISETP.LT.AND P1, PT, R0, UR11, !P0 ;  /* 0x0000000b00007c0c */ /* 0x000fc4000c721270 */
[----:B------:R-:W-:Y:S02]  /*9e30*/  ISETP.LT.AND P0, PT, R169, UR11, !P0 ;  /* 0x0000000ba9007c0c */ /* 0x000fe4000c701270 */
[-C--:B------:R-:W-:Y:S02]  /*9e40*/  LEA.HI.X.SX32 R3, R13, R22.reuse, 0x1, P6 ;  /* 0x000000160d037211 */ /* 0x080fe400030f0eff */
[----:B-1----:R-:W-:Y:S01]  /*9e50*/  LEA R8, P6, R15, R21, 0x1 ;  /* 0x000000150f087211 */ /* 0x002fe200078c08ff */
[----:B------:R-:W-:Y:S01]  /*9e60*/  IMAD R17, R169, UR6, RZ ;  /* 0x00000006a9117c24 */ /* 0x000fe2000f8e02ff */
[----:B------:R-:W-:Y:S02]  /*9e70*/  PRMT R25, R25, 0x7632, R25 ;  /* 0x0000763219197816 */ /* 0x000fe40000000019 */
[----:B------:R-:W-:Y:S02]  /*9e80*/  LEA.HI.X.SX32 R9, R15, R22, 0x1, P6 ;  /* 0x000000160f097211 */ /* 0x000fe400030f0eff */
[----:B------:R-:W-:Y:S01]  /*9e90*/  PRMT R29, R29, 0x7632, R29 ;  /* 0x000076321d1d7816 */ /* 0x000fe2000000001d */
[----:B------:R0:W-:Y:S01]  /*9ea0*/  @P5 STG.E.U16 desc[UR12][R2.64], R27 ;  /* 0x0000001b02005986 */ /* 0x0001e2000c10150c */
[----:B------:R-:W-:-:S03]  /*9eb0*/  PRMT R0, R27, 0x7632, R0 ;  /* 0x000076321b007816 */ /* 0x000fc60000000000 */
[----:B------:R0:W-:Y:S01]  /*9ec0*/  @P4 STG.E.U16 desc[UR12][R4.64], R31 ;  /* 0x0000001f04004986 */ /* 0x0001e2000c10150c */
[----:B------:R-:W-:-:S03]  /*9ed0*/  LEA R12, P6, R17, R21, 0x1 ;  /* 0x00000015110c7211 */ /* 0x000fc600078c08ff */
[----:B------:R0:W-:Y:S04]  /*9ee0*/  @P3 STG.E.U16 desc[UR12][R6.64], R25 ;  /* 0x0000001906003986 */ /* 0x0001e8000c10150c */
[----:B------:R0:W-:Y:S01]  /*9ef0*/  @P2 STG.E.U16 desc[UR12][R8.64], R29 ;  /* 0x0000001d08002986 */ /* 0x0001e2000c10150c */
[----:B------:R-:W-:-:S03]  /*9f00*/  LEA.HI.X.SX32 R13, R17, R22, 0x1, P6 ;  /* 0x00000016110d7211 */ /* 0x000fc600030f0eff */
[----:B------:R0:W-:Y:S01]  /*9f10*/  @P1 STG.E.U16 desc[UR12][R10.64], R0 ;  /* 0x000000000a001986 */ /* 0x0001e2000c10150c */
[----:B------:R-:W-:Y:S05]  /*9f20*/  @!P0 EXIT ;  /* 0x000000000000894d */ /* 0x000fea0003800000 */
[----:B0-----:R-:W-:-:S05]  /*9f30*/  PRMT R6, R31, 0x7632, R6 ;  /* 0x000076321f067816 */ /* 0x001fca0000000006 */
[----:B------:R-:W-:Y:S01]  /*9f40*/  STG.E.U16 desc[UR12][R12.64], R6 ;  /* 0x000000060c007986 */ /* 0x000fe2000c10150c */
[----:B------:R-:W-:Y:S05]  /*9f50*/  EXIT ;  /* 0x000000000000794d */ /* 0x000fea0003800000 */
.L_x_3:
[----:B------:R-:W-:-:S00]  /*9f60*/  BRA `(.L_x_3) ;  /* 0xfffffffc00fc7947 */ /* 0x000fc0000383ffff */
[----:B------:R-:W-:-:S00]  /*9f70*/  NOP ;  /* 0x0000000000007918 */ /* 0x000fc00000000000 */
        /* <DEDUP_REMOVED lines=8> */
.L_x_4:


//--------------------- .nv.shared.matmul_kernel  --------------------------
	.section	.nv.shared.matmul_kernel,"aw",@nobits
	.sectionflags	@""
	.align	16
	.zero		1024


//--------------------- .nv.shared.reserved.0     --------------------------
	.section	.nv.shared.reserved.0,"aw",@nobits
	.weak		__nv_reservedSMEM_offset_0_alias
	.size		__nv_reservedSMEM_offset_0_alias, 0, 64
	.other		__nv_reservedSMEM_offset_0_alias,@"STO_CUDA_RESERVED_SHARED STV_DEFAULT"
__nv_reservedSMEM_offset_0_alias:
	.zero		0
	.zero		64


//--------------------- .nv.constant0.matmul_kernel --------------------------
	.section	.nv.constant0.matmul_kernel,"a",@progbits
	.sectionflags	@""
	.align	4
.nv.constant0.matmul_kernel:
	.zero		976


//--------------------- SYMBOLS --------------------------

	.type		.nv.reservedSmem.offset0,@object
	.size		.nv.reservedSmem.offset0,0x4
	.type		.nv.reservedSmem.cap,@object
	.size		.nv.reservedSmem.cap,0x4
